//
// Generated by NVIDIA NVVM Compiler
//
// Compiler Build ID: CL-36424714
// Cuda compilation tools, release 13.0, V13.0.88
// Based on NVVM 20.0.0
//

.version 9.0
.target sm_100
.address_size 64

	// .globl	_Z8sgemm_v2ILi128ELi128ELi8ELi8ELi8EEvPKfS1_Pfiiiff
// _ZZ8sgemm_v2ILi128ELi128ELi8ELi8ELi8EEvPKfS1_PfiiiffE2As has been demoted
// _ZZ8sgemm_v2ILi128ELi128ELi8ELi8ELi8EEvPKfS1_PfiiiffE2Bs has been demoted

.visible .entry _Z8sgemm_v2ILi128ELi128ELi8ELi8ELi8EEvPKfS1_Pfiiiff(
	.param .u64 .ptr .align 1 _Z8sgemm_v2ILi128ELi128ELi8ELi8ELi8EEvPKfS1_Pfiiiff_param_0,
	.param .u64 .ptr .align 1 _Z8sgemm_v2ILi128ELi128ELi8ELi8ELi8EEvPKfS1_Pfiiiff_param_1,
	.param .u64 .ptr .align 1 _Z8sgemm_v2ILi128ELi128ELi8ELi8ELi8EEvPKfS1_Pfiiiff_param_2,
	.param .u32 _Z8sgemm_v2ILi128ELi128ELi8ELi8ELi8EEvPKfS1_Pfiiiff_param_3,
	.param .u32 _Z8sgemm_v2ILi128ELi128ELi8ELi8ELi8EEvPKfS1_Pfiiiff_param_4,
	.param .u32 _Z8sgemm_v2ILi128ELi128ELi8ELi8ELi8EEvPKfS1_Pfiiiff_param_5,
	.param .f32 _Z8sgemm_v2ILi128ELi128ELi8ELi8ELi8EEvPKfS1_Pfiiiff_param_6,
	.param .f32 _Z8sgemm_v2ILi128ELi128ELi8ELi8ELi8EEvPKfS1_Pfiiiff_param_7
)
{
	.reg .pred 	%p<4>;
	.reg .b16 	%rs<3>;
	.reg .b32 	%r<126>;
	.reg .b32 	%f<671>;
	.reg .b64 	%rd<244>;
	// demoted variable
	.shared .align 4 .b8 _ZZ8sgemm_v2ILi128ELi128ELi8ELi8ELi8EEvPKfS1_PfiiiffE2As[4096];
	// demoted variable
	.shared .align 4 .b8 _ZZ8sgemm_v2ILi128ELi128ELi8ELi8ELi8EEvPKfS1_PfiiiffE2Bs[4096];
	ld.param.u64 	%rd10, [_Z8sgemm_v2ILi128ELi128ELi8ELi8ELi8EEvPKfS1_Pfiiiff_param_0];
	ld.param.u64 	%rd11, [_Z8sgemm_v2ILi128ELi128ELi8ELi8ELi8EEvPKfS1_Pfiiiff_param_1];
	ld.param.u32 	%r11, [_Z8sgemm_v2ILi128ELi128ELi8ELi8ELi8EEvPKfS1_Pfiiiff_param_5];
	cvta.to.global.u64 	%rd1, %rd10;
	cvta.to.global.u64 	%rd2, %rd11;
	mov.u32 	%r12, %ctaid.x;
	mov.u32 	%r13, %ctaid.y;
	shl.b32 	%r1, %r13, 7;
	shl.b32 	%r2, %r12, 7;
	setp.lt.s32 	%p1, %r11, 1;
	mov.f32 	%f543, 0f00000000;
	mov.f32 	%f544, %f543;
	mov.f32 	%f545, %f543;
	mov.f32 	%f546, %f543;
	mov.f32 	%f547, %f543;
	mov.f32 	%f548, %f543;
	mov.f32 	%f549, %f543;
	mov.f32 	%f550, %f543;
	mov.f32 	%f551, %f543;
	mov.f32 	%f552, %f543;
	mov.f32 	%f553, %f543;
	mov.f32 	%f554, %f543;
	mov.f32 	%f555, %f543;
	mov.f32 	%f556, %f543;
	mov.f32 	%f557, %f543;
	mov.f32 	%f558, %f543;
	mov.f32 	%f559, %f543;
	mov.f32 	%f560, %f543;
	mov.f32 	%f561, %f543;
	mov.f32 	%f562, %f543;
	mov.f32 	%f563, %f543;
	mov.f32 	%f564, %f543;
	mov.f32 	%f565, %f543;
	mov.f32 	%f566, %f543;
	mov.f32 	%f567, %f543;
	mov.f32 	%f568, %f543;
	mov.f32 	%f569, %f543;
	mov.f32 	%f570, %f543;
	mov.f32 	%f571, %f543;
	mov.f32 	%f572, %f543;
	mov.f32 	%f573, %f543;
	mov.f32 	%f574, %f543;
	mov.f32 	%f575, %f543;
	mov.f32 	%f576, %f543;
	mov.f32 	%f577, %f543;
	mov.f32 	%f578, %f543;
	mov.f32 	%f579, %f543;
	mov.f32 	%f580, %f543;
	mov.f32 	%f581, %f543;
	mov.f32 	%f582, %f543;
	mov.f32 	%f583, %f543;
	mov.f32 	%f584, %f543;
	mov.f32 	%f585, %f543;
	mov.f32 	%f586, %f543;
	mov.f32 	%f587, %f543;
	mov.f32 	%f588, %f543;
	mov.f32 	%f589, %f543;
	mov.f32 	%f590, %f543;
	mov.f32 	%f591, %f543;
	mov.f32 	%f592, %f543;
	mov.f32 	%f593, %f543;
	mov.f32 	%f594, %f543;
	mov.f32 	%f595, %f543;
	mov.f32 	%f596, %f543;
	mov.f32 	%f597, %f543;
	mov.f32 	%f598, %f543;
	mov.f32 	%f599, %f543;
	mov.f32 	%f600, %f543;
	mov.f32 	%f601, %f543;
	mov.f32 	%f602, %f543;
	mov.f32 	%f603, %f543;
	mov.f32 	%f604, %f543;
	mov.f32 	%f605, %f543;
	mov.f32 	%f606, %f543;
	@%p1 bra 	$L__BB0_5;
	ld.param.u32 	%r120, [_Z8sgemm_v2ILi128ELi128ELi8ELi8ELi8EEvPKfS1_Pfiiiff_param_5];
	mul.wide.u32 	%rd12, %r2, 4;
	add.s64 	%rd243, %rd2, %rd12;
	mul.lo.s32 	%r15, %r120, %r1;
	mul.wide.s32 	%rd13, %r15, 4;
	add.s64 	%rd242, %rd1, %rd13;
	mov.b32 	%r123, 0;
	mov.f32 	%f543, 0f00000000;
	mov.u32 	%r17, %tid.x;
	shl.b32 	%r18, %r17, 4;
	and.b32  	%r19, %r18, 16128;
	mov.u32 	%r20, _ZZ8sgemm_v2ILi128ELi128ELi8ELi8ELi8EEvPKfS1_PfiiiffE2As;
	add.s32 	%r21, %r19, %r20;
	add.s32 	%r4, %r21, 128;
	shr.u32 	%r24, %r17, 7;
	and.b32  	%r25, %r17, 127;
$L__BB0_2:
	ld.param.u32 	%r121, [_Z8sgemm_v2ILi128ELi128ELi8ELi8ELi8EEvPKfS1_Pfiiiff_param_5];
	ld.param.u32 	%r117, [_Z8sgemm_v2ILi128ELi128ELi8ELi8ELi8EEvPKfS1_Pfiiiff_param_4];
	shl.b32 	%r22, %r117, 1;
	shl.b32 	%r23, %r117, 2;
	mad.lo.s32 	%r26, %r24, %r117, %r25;
	add.s32 	%r27, %r26, %r23;
	add.s32 	%r28, %r27, %r22;
	add.s32 	%r29, %r26, %r22;
	shl.b32 	%r30, %r121, 5;
	shl.b32 	%r31, %r121, 6;
	shr.u32 	%r32, %r17, 3;
	and.b32  	%r33, %r17, 7;
	mad.lo.s32 	%r34, %r32, %r121, %r33;
	add.s32 	%r35, %r34, %r31;
	add.s32 	%r36, %r35, %r30;
	add.s32 	%r37, %r34, %r30;
	mul.wide.u32 	%rd14, %r34, 4;
	add.s64 	%rd15, %rd242, %rd14;
	ld.global.nc.f32 	%f261, [%rd15];
	shl.b32 	%r38, %r17, 2;
	and.b32  	%r39, %r38, 28;
	add.s32 	%r40, %r20, %r39;
	shl.b32 	%r41, %r32, 5;
	add.s32 	%r42, %r40, %r41;
	st.shared.f32 	[%r42], %f261;
	mul.wide.u32 	%rd16, %r37, 4;
	add.s64 	%rd17, %rd242, %rd16;
	ld.global.nc.f32 	%f262, [%rd17];
	st.shared.f32 	[%r42+1024], %f262;
	mul.wide.u32 	%rd18, %r35, 4;
	add.s64 	%rd19, %rd242, %rd18;
	ld.global.nc.f32 	%f263, [%rd19];
	st.shared.f32 	[%r42+2048], %f263;
	mul.wide.u32 	%rd20, %r36, 4;
	add.s64 	%rd21, %rd242, %rd20;
	ld.global.nc.f32 	%f264, [%rd21];
	st.shared.f32 	[%r42+3072], %f264;
	mul.wide.s32 	%rd22, %r26, 4;
	add.s64 	%rd23, %rd243, %rd22;
	ld.global.nc.f32 	%f265, [%rd23];
	and.b32  	%r43, %r38, 508;
	mov.u32 	%r44, _ZZ8sgemm_v2ILi128ELi128ELi8ELi8ELi8EEvPKfS1_PfiiiffE2Bs;
	add.s32 	%r45, %r44, %r43;
	shl.b32 	%r46, %r24, 9;
	add.s32 	%r47, %r45, %r46;
	st.shared.f32 	[%r47], %f265;
	mul.wide.s32 	%rd24, %r29, 4;
	add.s64 	%rd25, %rd243, %rd24;
	ld.global.nc.f32 	%f266, [%rd25];
	st.shared.f32 	[%r47+1024], %f266;
	mul.wide.s32 	%rd26, %r27, 4;
	add.s64 	%rd27, %rd243, %rd26;
	ld.global.nc.f32 	%f267, [%rd27];
	st.shared.f32 	[%r47+2048], %f267;
	mul.wide.s32 	%rd28, %r28, 4;
	add.s64 	%rd29, %rd243, %rd28;
	ld.global.nc.f32 	%f268, [%rd29];
	st.shared.f32 	[%r47+3072], %f268;
	bar.sync 	0;
	mov.b32 	%r125, 16;
	mov.u32 	%r124, %r4;
$L__BB0_3:
	ld.shared.f32 	%f269, [%r124+-128];
	ld.shared.f32 	%f270, [%r124+-96];
	ld.shared.f32 	%f271, [%r124+-64];
	ld.shared.f32 	%f272, [%r124+-32];
	ld.shared.f32 	%f273, [%r124];
	ld.shared.f32 	%f274, [%r124+32];
	ld.shared.f32 	%f275, [%r124+64];
	ld.shared.f32 	%f276, [%r124+96];
	mov.u32 	%r48, %tid.x;
	cvt.u16.u32 	%rs1, %r48;
	and.b16  	%rs2, %rs1, 15;
	mul.wide.u16 	%r49, %rs2, 32;
	mov.u32 	%r50, _ZZ8sgemm_v2ILi128ELi128ELi8ELi8ELi8EEvPKfS1_PfiiiffE2Bs;
	add.s32 	%r51, %r50, %r49;
	add.s32 	%r52, %r51, %r125;
	ld.shared.f32 	%f277, [%r52+-16];
	ld.shared.f32 	%f278, [%r52+-12];
	ld.shared.f32 	%f279, [%r52+-8];
	ld.shared.f32 	%f280, [%r52+-4];
	ld.shared.f32 	%f281, [%r52];
	ld.shared.f32 	%f282, [%r52+4];
	ld.shared.f32 	%f283, [%r52+8];
	ld.shared.f32 	%f284, [%r52+12];
	fma.rn.f32 	%f590, %f269, %f277, %f590;
	fma.rn.f32 	%f589, %f269, %f278, %f589;
	fma.rn.f32 	%f588, %f269, %f279, %f588;
	fma.rn.f32 	%f587, %f269, %f280, %f587;
	fma.rn.f32 	%f586, %f269, %f281, %f586;
	fma.rn.f32 	%f585, %f269, %f282, %f585;
	fma.rn.f32 	%f584, %f269, %f283, %f584;
	fma.rn.f32 	%f583, %f269, %f284, %f583;
	fma.rn.f32 	%f582, %f270, %f277, %f582;
	fma.rn.f32 	%f581, %f270, %f278, %f581;
	fma.rn.f32 	%f580, %f270, %f279, %f580;
	fma.rn.f32 	%f579, %f270, %f280, %f579;
	fma.rn.f32 	%f578, %f270, %f281, %f578;
	fma.rn.f32 	%f577, %f270, %f282, %f577;
	fma.rn.f32 	%f576, %f270, %f283, %f576;
	fma.rn.f32 	%f575, %f270, %f284, %f575;
	fma.rn.f32 	%f574, %f271, %f277, %f574;
	fma.rn.f32 	%f573, %f271, %f278, %f573;
	fma.rn.f32 	%f572, %f271, %f279, %f572;
	fma.rn.f32 	%f571, %f271, %f280, %f571;
	fma.rn.f32 	%f570, %f271, %f281, %f570;
	fma.rn.f32 	%f569, %f271, %f282, %f569;
	fma.rn.f32 	%f568, %f271, %f283, %f568;
	fma.rn.f32 	%f567, %f271, %f284, %f567;
	fma.rn.f32 	%f566, %f272, %f277, %f566;
	fma.rn.f32 	%f565, %f272, %f278, %f565;
	fma.rn.f32 	%f564, %f272, %f279, %f564;
	fma.rn.f32 	%f563, %f272, %f280, %f563;
	fma.rn.f32 	%f562, %f272, %f281, %f562;
	fma.rn.f32 	%f561, %f272, %f282, %f561;
	fma.rn.f32 	%f560, %f272, %f283, %f560;
	fma.rn.f32 	%f559, %f272, %f284, %f559;
	fma.rn.f32 	%f558, %f273, %f277, %f558;
	fma.rn.f32 	%f557, %f273, %f278, %f557;
	fma.rn.f32 	%f556, %f273, %f279, %f556;
	fma.rn.f32 	%f555, %f273, %f280, %f555;
	fma.rn.f32 	%f554, %f273, %f281, %f554;
	fma.rn.f32 	%f553, %f273, %f282, %f553;
	fma.rn.f32 	%f552, %f273, %f283, %f552;
	fma.rn.f32 	%f551, %f273, %f284, %f551;
	fma.rn.f32 	%f550, %f274, %f277, %f550;
	fma.rn.f32 	%f549, %f274, %f278, %f549;
	fma.rn.f32 	%f548, %f274, %f279, %f548;
	fma.rn.f32 	%f547, %f274, %f280, %f547;
	fma.rn.f32 	%f546, %f274, %f281, %f546;
	fma.rn.f32 	%f545, %f274, %f282, %f545;
	fma.rn.f32 	%f544, %f274, %f283, %f544;
	fma.rn.f32 	%f543, %f274, %f284, %f543;
	fma.rn.f32 	%f591, %f275, %f277, %f591;
	fma.rn.f32 	%f592, %f275, %f278, %f592;
	fma.rn.f32 	%f593, %f275, %f279, %f593;
	fma.rn.f32 	%f594, %f275, %f280, %f594;
	fma.rn.f32 	%f595, %f275, %f281, %f595;
	fma.rn.f32 	%f596, %f275, %f282, %f596;
	fma.rn.f32 	%f597, %f275, %f283, %f597;
	fma.rn.f32 	%f598, %f275, %f284, %f598;
	fma.rn.f32 	%f599, %f276, %f277, %f599;
	fma.rn.f32 	%f600, %f276, %f278, %f600;
	fma.rn.f32 	%f601, %f276, %f279, %f601;
	fma.rn.f32 	%f602, %f276, %f280, %f602;
	fma.rn.f32 	%f603, %f276, %f281, %f603;
	fma.rn.f32 	%f604, %f276, %f282, %f604;
	fma.rn.f32 	%f605, %f276, %f283, %f605;
	fma.rn.f32 	%f606, %f276, %f284, %f606;
	add.s32 	%r125, %r125, 512;
	add.s32 	%r124, %r124, 4;
	setp.ne.s32 	%p2, %r125, 4112;
	@%p2 bra 	$L__BB0_3;
	ld.param.u32 	%r122, [_Z8sgemm_v2ILi128ELi128ELi8ELi8ELi8EEvPKfS1_Pfiiiff_param_5];
	ld.param.u32 	%r118, [_Z8sgemm_v2ILi128ELi128ELi8ELi8ELi8EEvPKfS1_Pfiiiff_param_4];
	bar.sync 	0;
	add.s32 	%r123, %r123, 8;
	setp.lt.s32 	%p3, %r123, %r122;
	shl.b32 	%r53, %r118, 3;
	mul.wide.s32 	%rd30, %r53, 4;
	add.s64 	%rd243, %rd243, %rd30;
	add.s64 	%rd242, %rd242, 32;
	@%p3 bra 	$L__BB0_2;
$L__BB0_5:
	ld.param.f32 	%f478, [_Z8sgemm_v2ILi128ELi128ELi8ELi8ELi8EEvPKfS1_Pfiiiff_param_7];
	ld.param.f32 	%f477, [_Z8sgemm_v2ILi128ELi128ELi8ELi8ELi8EEvPKfS1_Pfiiiff_param_6];
	ld.param.u32 	%r119, [_Z8sgemm_v2ILi128ELi128ELi8ELi8ELi8EEvPKfS1_Pfiiiff_param_4];
	ld.param.u64 	%rd241, [_Z8sgemm_v2ILi128ELi128ELi8ELi8ELi8EEvPKfS1_Pfiiiff_param_2];
	cvta.to.global.u64 	%rd31, %rd241;
	mov.u32 	%r54, %ctaid.y;
	mul.lo.s32 	%r55, %r54, %r119;
	shl.b32 	%r56, %r55, 7;
	mov.u32 	%r57, %ctaid.x;
	shl.b32 	%r58, %r57, 7;
	add.s32 	%r59, %r56, %r58;
	cvt.s64.s32 	%rd32, %r59;
	mov.u32 	%r60, %tid.x;
	shr.u32 	%r61, %r60, 1;
	and.b32  	%r62, %r61, 504;
	shl.b32 	%r63, %r60, 3;
	and.b32  	%r64, %r63, 120;
	mad.lo.s32 	%r65, %r62, %r119, %r64;
	cvt.s64.s32 	%rd33, %r65;
	add.s64 	%rd34, %rd33, %rd32;
	shl.b64 	%rd35, %rd34, 2;
	add.s64 	%rd36, %rd31, %rd35;
	ld.global.f32 	%f285, [%rd36];
	mul.f32 	%f286, %f478, %f285;
	fma.rn.f32 	%f287, %f477, %f590, %f286;
	st.global.f32 	[%rd36], %f287;
	ld.global.f32 	%f288, [%rd36+4];
	mul.f32 	%f289, %f478, %f288;
	fma.rn.f32 	%f290, %f477, %f589, %f289;
	st.global.f32 	[%rd36+4], %f290;
	ld.global.f32 	%f291, [%rd36+8];
	mul.f32 	%f292, %f478, %f291;
	fma.rn.f32 	%f293, %f477, %f588, %f292;
	st.global.f32 	[%rd36+8], %f293;
	ld.global.f32 	%f294, [%rd36+12];
	mul.f32 	%f295, %f478, %f294;
	fma.rn.f32 	%f296, %f477, %f587, %f295;
	st.global.f32 	[%rd36+12], %f296;
	ld.global.f32 	%f297, [%rd36+16];
	mul.f32 	%f298, %f478, %f297;
	fma.rn.f32 	%f299, %f477, %f586, %f298;
	st.global.f32 	[%rd36+16], %f299;
	ld.global.f32 	%f300, [%rd36+20];
	mul.f32 	%f301, %f478, %f300;
	fma.rn.f32 	%f302, %f477, %f585, %f301;
	st.global.f32 	[%rd36+20], %f302;
	ld.global.f32 	%f303, [%rd36+24];
	mul.f32 	%f304, %f478, %f303;
	fma.rn.f32 	%f305, %f477, %f584, %f304;
	st.global.f32 	[%rd36+24], %f305;
	ld.global.f32 	%f306, [%rd36+28];
	mul.f32 	%f307, %f478, %f306;
	fma.rn.f32 	%f308, %f477, %f583, %f307;
	st.global.f32 	[%rd36+28], %f308;
	add.s32 	%r66, %r65, %r119;
	cvt.s64.s32 	%rd37, %r66;
	add.s64 	%rd38, %rd37, %rd32;
	shl.b64 	%rd39, %rd38, 2;
	add.s64 	%rd40, %rd31, %rd39;
	ld.global.f32 	%f309, [%rd40];
	mul.f32 	%f310, %f478, %f309;
	fma.rn.f32 	%f311, %f477, %f582, %f310;
	st.global.f32 	[%rd40], %f311;
	add.s32 	%r67, %r66, 1;
	cvt.s64.s32 	%rd41, %r67;
	add.s64 	%rd42, %rd41, %rd32;
	shl.b64 	%rd43, %rd42, 2;
	add.s64 	%rd44, %rd31, %rd43;
	ld.global.f32 	%f312, [%rd44];
	mul.f32 	%f313, %f478, %f312;
	fma.rn.f32 	%f314, %f477, %f581, %f313;
	st.global.f32 	[%rd44], %f314;
	add.s32 	%r68, %r66, 2;
	cvt.s64.s32 	%rd45, %r68;
	add.s64 	%rd46, %rd45, %rd32;
	shl.b64 	%rd47, %rd46, 2;
	add.s64 	%rd48, %rd31, %rd47;
	ld.global.f32 	%f315, [%rd48];
	mul.f32 	%f316, %f478, %f315;
	fma.rn.f32 	%f317, %f477, %f580, %f316;
	st.global.f32 	[%rd48], %f317;
	add.s32 	%r69, %r66, 3;
	cvt.s64.s32 	%rd49, %r69;
	add.s64 	%rd50, %rd49, %rd32;
	shl.b64 	%rd51, %rd50, 2;
	add.s64 	%rd52, %rd31, %rd51;
	ld.global.f32 	%f318, [%rd52];
	mul.f32 	%f319, %f478, %f318;
	fma.rn.f32 	%f320, %f477, %f579, %f319;
	st.global.f32 	[%rd52], %f320;
	add.s32 	%r70, %r66, 4;
	cvt.s64.s32 	%rd53, %r70;
	add.s64 	%rd54, %rd53, %rd32;
	shl.b64 	%rd55, %rd54, 2;
	add.s64 	%rd56, %rd31, %rd55;
	ld.global.f32 	%f321, [%rd56];
	mul.f32 	%f322, %f478, %f321;
	fma.rn.f32 	%f323, %f477, %f578, %f322;
	st.global.f32 	[%rd56], %f323;
	add.s32 	%r71, %r66, 5;
	cvt.s64.s32 	%rd57, %r71;
	add.s64 	%rd58, %rd57, %rd32;
	shl.b64 	%rd59, %rd58, 2;
	add.s64 	%rd60, %rd31, %rd59;
	ld.global.f32 	%f324, [%rd60];
	mul.f32 	%f325, %f478, %f324;
	fma.rn.f32 	%f326, %f477, %f577, %f325;
	st.global.f32 	[%rd60], %f326;
	add.s32 	%r72, %r66, 6;
	cvt.s64.s32 	%rd61, %r72;
	add.s64 	%rd62, %rd61, %rd32;
	shl.b64 	%rd63, %rd62, 2;
	add.s64 	%rd64, %rd31, %rd63;
	ld.global.f32 	%f327, [%rd64];
	mul.f32 	%f328, %f478, %f327;
	fma.rn.f32 	%f329, %f477, %f576, %f328;
	st.global.f32 	[%rd64], %f329;
	add.s32 	%r73, %r66, 7;
	cvt.s64.s32 	%rd65, %r73;
	add.s64 	%rd66, %rd65, %rd32;
	shl.b64 	%rd67, %rd66, 2;
	add.s64 	%rd68, %rd31, %rd67;
	ld.global.f32 	%f330, [%rd68];
	mul.f32 	%f331, %f478, %f330;
	fma.rn.f32 	%f332, %f477, %f575, %f331;
	st.global.f32 	[%rd68], %f332;
	add.s32 	%r74, %r66, %r119;
	cvt.s64.s32 	%rd69, %r74;
	add.s64 	%rd70, %rd69, %rd32;
	shl.b64 	%rd71, %rd70, 2;
	add.s64 	%rd72, %rd31, %rd71;
	ld.global.f32 	%f333, [%rd72];
	mul.f32 	%f334, %f478, %f333;
	fma.rn.f32 	%f335, %f477, %f574, %f334;
	st.global.f32 	[%rd72], %f335;
	ld.global.f32 	%f336, [%rd72+4];
	mul.f32 	%f337, %f478, %f336;
	fma.rn.f32 	%f338, %f477, %f573, %f337;
	st.global.f32 	[%rd72+4], %f338;
	add.s32 	%r75, %r68, %r119;
	cvt.s64.s32 	%rd73, %r75;
	add.s64 	%rd74, %rd73, %rd32;
	shl.b64 	%rd75, %rd74, 2;
	add.s64 	%rd76, %rd31, %rd75;
	ld.global.f32 	%f339, [%rd76];
	mul.f32 	%f340, %f478, %f339;
	fma.rn.f32 	%f341, %f477, %f572, %f340;
	st.global.f32 	[%rd76], %f341;
	add.s32 	%r76, %r75, 1;
	cvt.s64.s32 	%rd77, %r76;
	add.s64 	%rd78, %rd77, %rd32;
	shl.b64 	%rd79, %rd78, 2;
	add.s64 	%rd80, %rd31, %rd79;
	ld.global.f32 	%f342, [%rd80];
	mul.f32 	%f343, %f478, %f342;
	fma.rn.f32 	%f344, %f477, %f571, %f343;
	st.global.f32 	[%rd80], %f344;
	add.s32 	%r77, %r75, 2;
	cvt.s64.s32 	%rd81, %r77;
	add.s64 	%rd82, %rd81, %rd32;
	shl.b64 	%rd83, %rd82, 2;
	add.s64 	%rd84, %rd31, %rd83;
	ld.global.f32 	%f345, [%rd84];
	mul.f32 	%f346, %f478, %f345;
	fma.rn.f32 	%f347, %f477, %f570, %f346;
	st.global.f32 	[%rd84], %f347;
	add.s32 	%r78, %r75, 3;
	cvt.s64.s32 	%rd85, %r78;
	add.s64 	%rd86, %rd85, %rd32;
	shl.b64 	%rd87, %rd86, 2;
	add.s64 	%rd88, %rd31, %rd87;
	ld.global.f32 	%f348, [%rd88];
	mul.f32 	%f349, %f478, %f348;
	fma.rn.f32 	%f350, %f477, %f569, %f349;
	st.global.f32 	[%rd88], %f350;
	add.s32 	%r79, %r75, 4;
	cvt.s64.s32 	%rd89, %r79;
	add.s64 	%rd90, %rd89, %rd32;
	shl.b64 	%rd91, %rd90, 2;
	add.s64 	%rd92, %rd31, %rd91;
	ld.global.f32 	%f351, [%rd92];
	mul.f32 	%f352, %f478, %f351;
	fma.rn.f32 	%f353, %f477, %f568, %f352;
	st.global.f32 	[%rd92], %f353;
	add.s32 	%r80, %r75, 5;
	cvt.s64.s32 	%rd93, %r80;
	add.s64 	%rd94, %rd93, %rd32;
	shl.b64 	%rd95, %rd94, 2;
	add.s64 	%rd96, %rd31, %rd95;
	ld.global.f32 	%f354, [%rd96];
	mul.f32 	%f355, %f478, %f354;
	fma.rn.f32 	%f356, %f477, %f567, %f355;
	st.global.f32 	[%rd96], %f356;
	add.s32 	%r81, %r74, %r119;
	cvt.s64.s32 	%rd97, %r81;
	add.s64 	%rd98, %rd97, %rd32;
	shl.b64 	%rd99, %rd98, 2;
	add.s64 	%rd100, %rd31, %rd99;
	ld.global.f32 	%f357, [%rd100];
	mul.f32 	%f358, %f478, %f357;
	fma.rn.f32 	%f359, %f477, %f566, %f358;
	st.global.f32 	[%rd100], %f359;
	add.s32 	%r82, %r81, 1;
	cvt.s64.s32 	%rd101, %r82;
	add.s64 	%rd102, %rd101, %rd32;
	shl.b64 	%rd103, %rd102, 2;
	add.s64 	%rd104, %rd31, %rd103;
	ld.global.f32 	%f360, [%rd104];
	mul.f32 	%f361, %f478, %f360;
	fma.rn.f32 	%f362, %f477, %f565, %f361;
	st.global.f32 	[%rd104], %f362;
	add.s32 	%r83, %r81, 2;
	cvt.s64.s32 	%rd105, %r83;
	add.s64 	%rd106, %rd105, %rd32;
	shl.b64 	%rd107, %rd106, 2;
	add.s64 	%rd108, %rd31, %rd107;
	ld.global.f32 	%f363, [%rd108];
	mul.f32 	%f364, %f478, %f363;
	fma.rn.f32 	%f365, %f477, %f564, %f364;
	st.global.f32 	[%rd108], %f365;
	add.s32 	%r84, %r81, 3;
	cvt.s64.s32 	%rd109, %r84;
	add.s64 	%rd110, %rd109, %rd32;
	shl.b64 	%rd111, %rd110, 2;
	add.s64 	%rd112, %rd31, %rd111;
	ld.global.f32 	%f366, [%rd112];
	mul.f32 	%f367, %f478, %f366;
	fma.rn.f32 	%f368, %f477, %f563, %f367;
	st.global.f32 	[%rd112], %f368;
	add.s32 	%r85, %r81, 4;
	cvt.s64.s32 	%rd113, %r85;
	add.s64 	%rd114, %rd113, %rd32;
	shl.b64 	%rd115, %rd114, 2;
	add.s64 	%rd116, %rd31, %rd115;
	ld.global.f32 	%f369, [%rd116];
	mul.f32 	%f370, %f478, %f369;
	fma.rn.f32 	%f371, %f477, %f562, %f370;
	st.global.f32 	[%rd116], %f371;
	add.s32 	%r86, %r81, 5;
	cvt.s64.s32 	%rd117, %r86;
	add.s64 	%rd118, %rd117, %rd32;
	shl.b64 	%rd119, %rd118, 2;
	add.s64 	%rd120, %rd31, %rd119;
	ld.global.f32 	%f372, [%rd120];
	mul.f32 	%f373, %f478, %f372;
	fma.rn.f32 	%f374, %f477, %f561, %f373;
	st.global.f32 	[%rd120], %f374;
	add.s32 	%r87, %r81, 6;
	cvt.s64.s32 	%rd121, %r87;
	add.s64 	%rd122, %rd121, %rd32;
	shl.b64 	%rd123, %rd122, 2;
	add.s64 	%rd124, %rd31, %rd123;
	ld.global.f32 	%f375, [%rd124];
	mul.f32 	%f376, %f478, %f375;
	fma.rn.f32 	%f377, %f477, %f560, %f376;
	st.global.f32 	[%rd124], %f377;
	add.s32 	%r88, %r81, 7;
	cvt.s64.s32 	%rd125, %r88;
	add.s64 	%rd126, %rd125, %rd32;
	shl.b64 	%rd127, %rd126, 2;
	add.s64 	%rd128, %rd31, %rd127;
	ld.global.f32 	%f378, [%rd128];
	mul.f32 	%f379, %f478, %f378;
	fma.rn.f32 	%f380, %f477, %f559, %f379;
	st.global.f32 	[%rd128], %f380;
	add.s32 	%r89, %r81, %r119;
	cvt.s64.s32 	%rd129, %r89;
	add.s64 	%rd130, %rd129, %rd32;
	shl.b64 	%rd131, %rd130, 2;
	add.s64 	%rd132, %rd31, %rd131;
	ld.global.f32 	%f381, [%rd132];
	mul.f32 	%f382, %f478, %f381;
	fma.rn.f32 	%f383, %f477, %f558, %f382;
	st.global.f32 	[%rd132], %f383;
	ld.global.f32 	%f384, [%rd132+4];
	mul.f32 	%f385, %f478, %f384;
	fma.rn.f32 	%f386, %f477, %f557, %f385;
	st.global.f32 	[%rd132+4], %f386;
	ld.global.f32 	%f387, [%rd132+8];
	mul.f32 	%f388, %f478, %f387;
	fma.rn.f32 	%f389, %f477, %f556, %f388;
	st.global.f32 	[%rd132+8], %f389;
	ld.global.f32 	%f390, [%rd132+12];
	mul.f32 	%f391, %f478, %f390;
	fma.rn.f32 	%f392, %f477, %f555, %f391;
	st.global.f32 	[%rd132+12], %f392;
	add.s32 	%r90, %r85, %r119;
	cvt.s64.s32 	%rd133, %r90;
	add.s64 	%rd134, %rd133, %rd32;
	shl.b64 	%rd135, %rd134, 2;
	add.s64 	%rd136, %rd31, %rd135;
	ld.global.f32 	%f393, [%rd136];
	mul.f32 	%f394, %f478, %f393;
	fma.rn.f32 	%f395, %f477, %f554, %f394;
	st.global.f32 	[%rd136], %f395;
	add.s32 	%r91, %r90, 1;
	cvt.s64.s32 	%rd137, %r91;
	add.s64 	%rd138, %rd137, %rd32;
	shl.b64 	%rd139, %rd138, 2;
	add.s64 	%rd140, %rd31, %rd139;
	ld.global.f32 	%f396, [%rd140];
	mul.f32 	%f397, %f478, %f396;
	fma.rn.f32 	%f398, %f477, %f553, %f397;
	st.global.f32 	[%rd140], %f398;
	add.s32 	%r92, %r90, 2;
	cvt.s64.s32 	%rd141, %r92;
	add.s64 	%rd142, %rd141, %rd32;
	shl.b64 	%rd143, %rd142, 2;
	add.s64 	%rd144, %rd31, %rd143;
	ld.global.f32 	%f399, [%rd144];
	mul.f32 	%f400, %f478, %f399;
	fma.rn.f32 	%f401, %f477, %f552, %f400;
	st.global.f32 	[%rd144], %f401;
	add.s32 	%r93, %r90, 3;
	cvt.s64.s32 	%rd145, %r93;
	add.s64 	%rd146, %rd145, %rd32;
	shl.b64 	%rd147, %rd146, 2;
	add.s64 	%rd148, %rd31, %rd147;
	ld.global.f32 	%f402, [%rd148];
	mul.f32 	%f403, %f478, %f402;
	fma.rn.f32 	%f404, %f477, %f551, %f403;
	st.global.f32 	[%rd148], %f404;
	add.s32 	%r94, %r89, %r119;
	cvt.s64.s32 	%rd149, %r94;
	add.s64 	%rd150, %rd149, %rd32;
	shl.b64 	%rd151, %rd150, 2;
	add.s64 	%rd152, %rd31, %rd151;
	ld.global.f32 	%f405, [%rd152];
	mul.f32 	%f406, %f478, %f405;
	fma.rn.f32 	%f407, %f477, %f550, %f406;
	st.global.f32 	[%rd152], %f407;
	add.s32 	%r95, %r94, 1;
	cvt.s64.s32 	%rd153, %r95;
	add.s64 	%rd154, %rd153, %rd32;
	shl.b64 	%rd155, %rd154, 2;
	add.s64 	%rd156, %rd31, %rd155;
	ld.global.f32 	%f408, [%rd156];
	mul.f32 	%f409, %f478, %f408;
	fma.rn.f32 	%f410, %f477, %f549, %f409;
	st.global.f32 	[%rd156], %f410;
	add.s32 	%r96, %r94, 2;
	cvt.s64.s32 	%rd157, %r96;
	add.s64 	%rd158, %rd157, %rd32;
	shl.b64 	%rd159, %rd158, 2;
	add.s64 	%rd160, %rd31, %rd159;
	ld.global.f32 	%f411, [%rd160];
	mul.f32 	%f412, %f478, %f411;
	fma.rn.f32 	%f413, %f477, %f548, %f412;
	st.global.f32 	[%rd160], %f413;
	add.s32 	%r97, %r94, 3;
	cvt.s64.s32 	%rd161, %r97;
	add.s64 	%rd162, %rd161, %rd32;
	shl.b64 	%rd163, %rd162, 2;
	add.s64 	%rd164, %rd31, %rd163;
	ld.global.f32 	%f414, [%rd164];
	mul.f32 	%f415, %f478, %f414;
	fma.rn.f32 	%f416, %f477, %f547, %f415;
	st.global.f32 	[%rd164], %f416;
	add.s32 	%r98, %r94, 4;
	cvt.s64.s32 	%rd165, %r98;
	add.s64 	%rd166, %rd165, %rd32;
	shl.b64 	%rd167, %rd166, 2;
	add.s64 	%rd168, %rd31, %rd167;
	ld.global.f32 	%f417, [%rd168];
	mul.f32 	%f418, %f478, %f417;
	fma.rn.f32 	%f419, %f477, %f546, %f418;
	st.global.f32 	[%rd168], %f419;
	add.s32 	%r99, %r94, 5;
	cvt.s64.s32 	%rd169, %r99;
	add.s64 	%rd170, %rd169, %rd32;
	shl.b64 	%rd171, %rd170, 2;
	add.s64 	%rd172, %rd31, %rd171;
	ld.global.f32 	%f420, [%rd172];
	mul.f32 	%f421, %f478, %f420;
	fma.rn.f32 	%f422, %f477, %f545, %f421;
	st.global.f32 	[%rd172], %f422;
	add.s32 	%r100, %r94, 6;
	cvt.s64.s32 	%rd173, %r100;
	add.s64 	%rd174, %rd173, %rd32;
	shl.b64 	%rd175, %rd174, 2;
	add.s64 	%rd176, %rd31, %rd175;
	ld.global.f32 	%f423, [%rd176];
	mul.f32 	%f424, %f478, %f423;
	fma.rn.f32 	%f425, %f477, %f544, %f424;
	st.global.f32 	[%rd176], %f425;
	add.s32 	%r101, %r94, 7;
	cvt.s64.s32 	%rd177, %r101;
	add.s64 	%rd178, %rd177, %rd32;
	shl.b64 	%rd179, %rd178, 2;
	add.s64 	%rd180, %rd31, %rd179;
	ld.global.f32 	%f426, [%rd180];
	mul.f32 	%f427, %f478, %f426;
	fma.rn.f32 	%f428, %f477, %f543, %f427;
	st.global.f32 	[%rd180], %f428;
	add.s32 	%r102, %r94, %r119;
	cvt.s64.s32 	%rd181, %r102;
	add.s64 	%rd182, %rd181, %rd32;
	shl.b64 	%rd183, %rd182, 2;
	add.s64 	%rd184, %rd31, %rd183;
	ld.global.f32 	%f429, [%rd184];
	mul.f32 	%f430, %f478, %f429;
	fma.rn.f32 	%f431, %f477, %f591, %f430;
	st.global.f32 	[%rd184], %f431;
	ld.global.f32 	%f432, [%rd184+4];
	mul.f32 	%f433, %f478, %f432;
	fma.rn.f32 	%f434, %f477, %f592, %f433;
	st.global.f32 	[%rd184+4], %f434;
	add.s32 	%r103, %r96, %r119;
	cvt.s64.s32 	%rd185, %r103;
	add.s64 	%rd186, %rd185, %rd32;
	shl.b64 	%rd187, %rd186, 2;
	add.s64 	%rd188, %rd31, %rd187;
	ld.global.f32 	%f435, [%rd188];
	mul.f32 	%f436, %f478, %f435;
	fma.rn.f32 	%f437, %f477, %f593, %f436;
	st.global.f32 	[%rd188], %f437;
	add.s32 	%r104, %r103, 1;
	cvt.s64.s32 	%rd189, %r104;
	add.s64 	%rd190, %rd189, %rd32;
	shl.b64 	%rd191, %rd190, 2;
	add.s64 	%rd192, %rd31, %rd191;
	ld.global.f32 	%f438, [%rd192];
	mul.f32 	%f439, %f478, %f438;
	fma.rn.f32 	%f440, %f477, %f594, %f439;
	st.global.f32 	[%rd192], %f440;
	add.s32 	%r105, %r103, 2;
	cvt.s64.s32 	%rd193, %r105;
	add.s64 	%rd194, %rd193, %rd32;
	shl.b64 	%rd195, %rd194, 2;
	add.s64 	%rd196, %rd31, %rd195;
	ld.global.f32 	%f441, [%rd196];
	mul.f32 	%f442, %f478, %f441;
	fma.rn.f32 	%f443, %f477, %f595, %f442;
	st.global.f32 	[%rd196], %f443;
	add.s32 	%r106, %r103, 3;
	cvt.s64.s32 	%rd197, %r106;
	add.s64 	%rd198, %rd197, %rd32;
	shl.b64 	%rd199, %rd198, 2;
	add.s64 	%rd200, %rd31, %rd199;
	ld.global.f32 	%f444, [%rd200];
	mul.f32 	%f445, %f478, %f444;
	fma.rn.f32 	%f446, %f477, %f596, %f445;
	st.global.f32 	[%rd200], %f446;
	add.s32 	%r107, %r103, 4;
	cvt.s64.s32 	%rd201, %r107;
	add.s64 	%rd202, %rd201, %rd32;
	shl.b64 	%rd203, %rd202, 2;
	add.s64 	%rd204, %rd31, %rd203;
	ld.global.f32 	%f447, [%rd204];
	mul.f32 	%f448, %f478, %f447;
	fma.rn.f32 	%f449, %f477, %f597, %f448;
	st.global.f32 	[%rd204], %f449;
	add.s32 	%r108, %r103, 5;
	cvt.s64.s32 	%rd205, %r108;
	add.s64 	%rd206, %rd205, %rd32;
	shl.b64 	%rd207, %rd206, 2;
	add.s64 	%rd208, %rd31, %rd207;
	ld.global.f32 	%f450, [%rd208];
	mul.f32 	%f451, %f478, %f450;
	fma.rn.f32 	%f452, %f477, %f598, %f451;
	st.global.f32 	[%rd208], %f452;
	add.s32 	%r109, %r102, %r119;
	cvt.s64.s32 	%rd209, %r109;
	add.s64 	%rd210, %rd209, %rd32;
	shl.b64 	%rd211, %rd210, 2;
	add.s64 	%rd212, %rd31, %rd211;
	ld.global.f32 	%f453, [%rd212];
	mul.f32 	%f454, %f478, %f453;
	fma.rn.f32 	%f455, %f477, %f599, %f454;
	st.global.f32 	[%rd212], %f455;
	add.s32 	%r110, %r109, 1;
	cvt.s64.s32 	%rd213, %r110;
	add.s64 	%rd214, %rd213, %rd32;
	shl.b64 	%rd215, %rd214, 2;
	add.s64 	%rd216, %rd31, %rd215;
	ld.global.f32 	%f456, [%rd216];
	mul.f32 	%f457, %f478, %f456;
	fma.rn.f32 	%f458, %f477, %f600, %f457;
	st.global.f32 	[%rd216], %f458;
	add.s32 	%r111, %r109, 2;
	cvt.s64.s32 	%rd217, %r111;
	add.s64 	%rd218, %rd217, %rd32;
	shl.b64 	%rd219, %rd218, 2;
	add.s64 	%rd220, %rd31, %rd219;
	ld.global.f32 	%f459, [%rd220];
	mul.f32 	%f460, %f478, %f459;
	fma.rn.f32 	%f461, %f477, %f601, %f460;
	st.global.f32 	[%rd220], %f461;
	add.s32 	%r112, %r109, 3;
	cvt.s64.s32 	%rd221, %r112;
	add.s64 	%rd222, %rd221, %rd32;
	shl.b64 	%rd223, %rd222, 2;
	add.s64 	%rd224, %rd31, %rd223;
	ld.global.f32 	%f462, [%rd224];
	mul.f32 	%f463, %f478, %f462;
	fma.rn.f32 	%f464, %f477, %f602, %f463;
	st.global.f32 	[%rd224], %f464;
	add.s32 	%r113, %r109, 4;
	cvt.s64.s32 	%rd225, %r113;
	add.s64 	%rd226, %rd225, %rd32;
	shl.b64 	%rd227, %rd226, 2;
	add.s64 	%rd228, %rd31, %rd227;
	ld.global.f32 	%f465, [%rd228];
	mul.f32 	%f466, %f478, %f465;
	fma.rn.f32 	%f467, %f477, %f603, %f466;
	st.global.f32 	[%rd228], %f467;
	add.s32 	%r114, %r109, 5;
	cvt.s64.s32 	%rd229, %r114;
	add.s64 	%rd230, %rd229, %rd32;
	shl.b64 	%rd231, %rd230, 2;
	add.s64 	%rd232, %rd31, %rd231;
	ld.global.f32 	%f468, [%rd232];
	mul.f32 	%f469, %f478, %f468;
	fma.rn.f32 	%f470, %f477, %f604, %f469;
	st.global.f32 	[%rd232], %f470;
	add.s32 	%r115, %r109, 6;
	cvt.s64.s32 	%rd233, %r115;
	add.s64 	%rd234, %rd233, %rd32;
	shl.b64 	%rd235, %rd234, 2;
	add.s64 	%rd236, %rd31, %rd235;
	ld.global.f32 	%f471, [%rd236];
	mul.f32 	%f472, %f478, %f471;
	fma.rn.f32 	%f473, %f477, %f605, %f472;
	st.global.f32 	[%rd236], %f473;
	add.s32 	%r116, %r109, 7;
	cvt.s64.s32 	%rd237, %r116;
	add.s64 	%rd238, %rd237, %rd32;
	shl.b64 	%rd239, %rd238, 2;
	add.s64 	%rd240, %rd31, %rd239;
	ld.global.f32 	%f474, [%rd240];
	mul.f32 	%f475, %f478, %f474;
	fma.rn.f32 	%f476, %f477, %f606, %f475;
	st.global.f32 	[%rd240], %f476;
	ret;

}


// ===== COMPILED SASS (sm_100) =====

	.target	sm_100

	.elftype	@"ET_EXEC"


//--------------------- .note.nv.tkinfo           --------------------------
	.section	.note.nv.tkinfo,"",@"SHT_NOTE"
	.sectionflags	@"SHF_NOTE_NV_TKINFO"
	.tkinfo
        /*0018*/ 	.word	0x00000002
        /*0030*/ 	.string	""
        /*0030*/ 	.string	"ptxas"
        /*0030*/ 	.string	"Cuda compilation tools, release 13.0, V13.0.88"
        /*0030*/ 	.string	"Build cuda_13.0.r13.0/compiler.36424714_0"
        /*0030*/ 	.string	"-arch sm_100 -m 64 "



//--------------------- .note.nv.cuinfo           --------------------------
	.section	.note.nv.cuinfo,"",@"SHT_NOTE"
	.sectionflags	@"SHF_NOTE_NV_CUINFO"
        /*0018*/ 	.short	0x0002
        /*001a*/ 	.short	0x0064
        /*001c*/ 	.short	0x0082
	.zero		2


//--------------------- .nv.info                  --------------------------
	.section	.nv.info,"",@"SHT_CUDA_INFO"
	.align	4


	//----- nvinfo : EIATTR_REGCOUNT
	.align		4
        /*0000*/ 	.byte	0x04, 0x2f
        /*0002*/ 	.short	(.L_1 - .L_0)
	.align		4
.L_0:
        /*0004*/ 	.word	index@(_Z8sgemm_v2ILi128ELi128ELi8ELi8ELi8EEvPKfS1_Pfiiiff)
        /*0008*/ 	.word	0x0000005c


	//----- nvinfo : EIATTR_FRAME_SIZE
	.align		4
.L_1:
        /*000c*/ 	.byte	0x04, 0x11
        /*000e*/ 	.short	(.L_3 - .L_2)
	.align		4
.L_2:
        /*0010*/ 	.word	index@(_Z8sgemm_v2ILi128ELi128ELi8ELi8ELi8EEvPKfS1_Pfiiiff)
        /*0014*/ 	.word	0x00000000


	//----- nvinfo : EIATTR_MIN_STACK_SIZE
	.align		4
.L_3:
        /*0018*/ 	.byte	0x04, 0x12
        /*001a*/ 	.short	(.L_5 - .L_4)
	.align		4
.L_4:
        /*001c*/ 	.word	index@(_Z8sgemm_v2ILi128ELi128ELi8ELi8ELi8EEvPKfS1_Pfiiiff)
        /*0020*/ 	.word	0x00000000
.L_5:


//--------------------- .nv.compat                --------------------------
	.section	.nv.compat,"",@"SHT_CUDA_COMPAT_INFO"
	.align	4
        /*0000*/ 	.byte	0x02, 0x09, 0x00, 0x00, 0x02, 0x02, 0x01, 0x00, 0x02, 0x05, 0x05, 0x00, 0x03, 0x07, 0x01, 0x01
        /*0010*/ 	.byte	0x02, 0x03, 0x00, 0x00, 0x02, 0x06, 0x01, 0x00, 0x04, 0x0b, 0x08, 0x00, 0x09, 0x00, 0x00, 0x00
        /*0020*/ 	.byte	0x00, 0x00, 0x00, 0x00


//--------------------- .nv.info._Z8sgemm_v2ILi128ELi128ELi8ELi8ELi8EEvPKfS1_Pfiiiff --------------------------
	.section	.nv.info._Z8sgemm_v2ILi128ELi128ELi8ELi8ELi8EEvPKfS1_Pfiiiff,"",@"SHT_CUDA_INFO"
	.sectionflags	@""
	.align	4


	//----- nvinfo : EIATTR_CUDA_API_VERSION
	.align		4
        /*0000*/ 	.byte	0x04, 0x37
        /*0002*/ 	.short	(.L_7 - .L_6)
.L_6:
        /*0004*/ 	.word	0x00000082


	//----- nvinfo : EIATTR_KPARAM_INFO
	.align		4
.L_7:
        /*0008*/ 	.byte	0x04, 0x17
        /*000a*/ 	.short	(.L_9 - .L_8)
.L_8:
        /*000c*/ 	.word	0x00000000
        /*0010*/ 	.short	0x0007
        /*0012*/ 	.short	0x0028
        /*0014*/ 	.byte	0x00, 0xf0, 0x11, 0x00


	//----- nvinfo : EIATTR_KPARAM_INFO
	.align		4
.L_9:
        /*0018*/ 	.byte	0x04, 0x17
        /*001a*/ 	.short	(.L_11 - .L_10)
.L_10:
        /*001c*/ 	.word	0x00000000
        /*0020*/ 	.short	0x0006
        /*0022*/ 	.short	0x0024
        /*0024*/ 	.byte	0x00, 0xf0, 0x11, 0x00


	//----- nvinfo : EIATTR_KPARAM_INFO
	.align		4
.L_11:
        /*0028*/ 	.byte	0x04, 0x17
        /*002a*/ 	.short	(.L_13 - .L_12)
.L_12:
        /*002c*/ 	.word	0x00000000
        /*0030*/ 	.short	0x0005
        /*0032*/ 	.short	0x0020
        /*0034*/ 	.byte	0x00, 0xf0, 0x11, 0x00


	//----- nvinfo : EIATTR_KPARAM_INFO
	.align		4
.L_13:
        /*0038*/ 	.byte	0x04, 0x17
        /*003a*/ 	.short	(.L_15 - .L_14)
.L_14:
        /*003c*/ 	.word	0x00000000
        /*0040*/ 	.short	0x0004
        /*0042*/ 	.short	0x001c
        /*0044*/ 	.byte	0x00, 0xf0, 0x11, 0x00


	//----- nvinfo : EIATTR_KPARAM_INFO
	.align		4
.L_15:
        /*0048*/ 	.byte	0x04, 0x17
        /*004a*/ 	.short	(.L_17 - .L_16)
.L_16:
        /*004c*/ 	.word	0x00000000
        /*0050*/ 	.short	0x0003
        /*0052*/ 	.short	0x0018
        /*0054*/ 	.byte	0x00, 0xf0, 0x11, 0x00


	//----- nvinfo : EIATTR_KPARAM_INFO
	.align		4
.L_17:
        /*0058*/ 	.byte	0x04, 0x17
        /*005a*/ 	.short	(.L_19 - .L_18)
.L_18:
        /*005c*/ 	.word	0x00000000
        /*0060*/ 	.short	0x0002
        /*0062*/ 	.short	0x0010
        /*0064*/ 	.byte	0x00, 0xf5, 0x21, 0x00


	//----- nvinfo : EIATTR_KPARAM_INFO
	.align		4
.L_19:
        /*0068*/ 	.byte	0x04, 0x17
        /*006a*/ 	.short	(.L_21 - .L_20)
.L_20:
        /*006c*/ 	.word	0x00000000
        /*0070*/ 	.short	0x0001
        /*0072*/ 	.short	0x0008
        /*0074*/ 	.byte	0x00, 0xf5, 0x21, 0x00


	//----- nvinfo : EIATTR_KPARAM_INFO
	.align		4
.L_21:
        /*0078*/ 	.byte	0x04, 0x17
        /*007a*/ 	.short	(.L_23 - .L_22)
.L_22:
        /*007c*/ 	.word	0x00000000
        /*0080*/ 	.short	0x0000
        /*0082*/ 	.short	0x0000
        /*0084*/ 	.byte	0x00, 0xf5, 0x21, 0x00


	//----- nvinfo : EIATTR_SPARSE_MMA_MASK
	.align		4
.L_23:
        /*0088*/ 	.byte	0x03, 0x50
        /*008a*/ 	.short	0x0000


	//----- nvinfo : EIATTR_MAXREG_COUNT
	.align		4
        /*008c*/ 	.byte	0x03, 0x1b
        /*008e*/ 	.short	0x00ff


	//----- nvinfo : EIATTR_NUM_BARRIERS
	.align		4
        /*0090*/ 	.byte	0x02, 0x4c
        /*0092*/ 	.byte	0x01
	.zero		1


	//----- nvinfo : EIATTR_MERCURY_ISA_VERSION
	.align		4
        /*0094*/ 	.byte	0x03, 0x5f
        /*0096*/ 	.short	0x0101


	//----- nvinfo : EIATTR_VRC_CTA_INIT_COUNT
	.align		4
        /*0098*/ 	.byte	0x02, 0x4a
	.zero		1
	.zero		1


	//----- nvinfo : EIATTR_EXIT_INSTR_OFFSETS
	.align		4
        /*009c*/ 	.byte	0x04, 0x1c
        /*009e*/ 	.short	(.L_25 - .L_24)


	//   ....[0]....
.L_24:
        /*00a0*/ 	.word	0x00002e20


	//----- nvinfo : EIATTR_CBANK_PARAM_SIZE
	.align		4
.L_25:
        /*00a4*/ 	.byte	0x03, 0x19
        /*00a6*/ 	.short	0x002c


	//----- nvinfo : EIATTR_PARAM_CBANK
	.align		4
        /*00a8*/ 	.byte	0x04, 0x0a
        /*00aa*/ 	.short	(.L_27 - .L_26)
	.align		4
.L_26:
        /*00ac*/ 	.word	index@(.nv.constant0._Z8sgemm_v2ILi128ELi128ELi8ELi8ELi8EEvPKfS1_Pfiiiff)
        /*00b0*/ 	.short	0x0380
        /*00b2*/ 	.short	0x002c


	//----- nvinfo : EIATTR_SW_WAR
	.align		4
.L_27:
        /*00b4*/ 	.byte	0x04, 0x36
        /*00b6*/ 	.short	(.L_29 - .L_28)
.L_28:
        /*00b8*/ 	.word	0x00000008
.L_29:


//--------------------- .nv.callgraph             --------------------------
	.section	.nv.callgraph,"",@"SHT_CUDA_CALLGRAPH"
	.align	4
	.sectionentsize	8
	.align		4
        /*0000*/ 	.word	0x00000000
	.align		4
        /*0004*/ 	.word	0xffffffff
	.align		4
        /*0008*/ 	.word	0x00000000
	.align		4
        /*000c*/ 	.word	0xfffffffe
	.align		4
        /*0010*/ 	.word	0x00000000
	.align		4
        /*0014*/ 	.word	0xfffffffd
	.align		4
        /*0018*/ 	.word	0x00000000
	.align		4
        /*001c*/ 	.word	0xfffffffc


//--------------------- .text._Z8sgemm_v2ILi128ELi128ELi8ELi8ELi8EEvPKfS1_Pfiiiff --------------------------
	.section	.text._Z8sgemm_v2ILi128ELi128ELi8ELi8ELi8EEvPKfS1_Pfiiiff,"ax",@progbits
	.align	128
        .global         _Z8sgemm_v2ILi128ELi128ELi8ELi8ELi8EEvPKfS1_Pfiiiff
        .type           _Z8sgemm_v2ILi128ELi128ELi8ELi8ELi8EEvPKfS1_Pfiiiff,@function
        .size           _Z8sgemm_v2ILi128ELi128ELi8ELi8ELi8EEvPKfS1_Pfiiiff,(.L_x_4 - _Z8sgemm_v2ILi128ELi128ELi8ELi8ELi8EEvPKfS1_Pfiiiff)
        .other          _Z8sgemm_v2ILi128ELi128ELi8ELi8ELi8EEvPKfS1_Pfiiiff,@"STO_CUDA_ENTRY STV_DEFAULT"
_Z8sgemm_v2ILi128ELi128ELi8ELi8ELi8EEvPKfS1_Pfiiiff:
.text._Z8sgemm_v2ILi128ELi128ELi8ELi8ELi8EEvPKfS1_Pfiiiff:
[----:B------:R-:W-:Y:S01]  /*0000*/  LDC R1, c[0x0][0x37c] ;  /* 0x0000df00ff017b82 */ /* 0x000fe20000000800 */
[----:B------:R-:W0:Y:S01]  /*0010*/  LDCU UR7, c[0x0][0x3a0] ;  /* 0x00007400ff0777ac */ /* 0x000e220008000800 */
[----:B------:R-:W-:Y:S02]  /*0020*/  CS2R R10, SRZ ;  /* 0x00000000000a7805 */ /* 0x000fe4000001ff00 */
[----:B------:R-:W-:Y:S02]  /*0030*/  CS2R R18, SRZ ;  /* 0x0000000000127805 */ /* 0x000fe4000001ff00 */
[----:B------:R-:W-:Y:S02]  /*0040*/  CS2R R22, SRZ ;  /* 0x0000000000167805 */ /* 0x000fe4000001ff00 */
[----:B------:R-:W-:Y:S02]  /*0050*/  CS2R R20, SRZ ;  /* 0x0000000000147805 */ /* 0x000fe4000001ff00 */
[----:B------:R-:W-:-:S02]  /*0060*/  CS2R R32, SRZ ;  /* 0x0000000000207805 */ /* 0x000fc4000001ff00 */
[----:B------:R-:W-:Y:S02]  /*0070*/  CS2R R16, SRZ ;  /* 0x0000000000107805 */ /* 0x000fe4000001ff00 */
        /* <DEDUP_REMOVED lines=10> */
[----:B------:R-:W-:Y:S01]  /*0120*/  CS2R R56, SRZ ;  /* 0x0000000000387805 */ /* 0x000fe2000001ff00 */
[----:B0-----:R-:W-:Y:S01]  /*0130*/  UISETP.GE.AND UP0, UPT, UR7, 0x1, UPT ;  /* 0x000000010700788c */ /* 0x001fe2000bf06270 */
[----:B------:R-:W-:-:S02]  /*0140*/  CS2R R58, SRZ ;  /* 0x00000000003a7805 */ /* 0x000fc4000001ff00 */
[----:B------:R-:W-:Y:S02]  /*0150*/  CS2R R60, SRZ ;  /* 0x00000000003c7805 */ /* 0x000fe4000001ff00 */
[----:B------:R-:W-:Y:S02]  /*0160*/  CS2R R62, SRZ ;  /* 0x00000000003e7805 */ /* 0x000fe4000001ff00 */
[----:B------:R-:W-:Y:S02]  /*0170*/  CS2R R64, SRZ ;  /* 0x0000000000407805 */ /* 0x000fe4000001ff00 */
[----:B------:R-:W-:Y:S02]  /*0180*/  CS2R R66, SRZ ;  /* 0x0000000000427805 */ /* 0x000fe4000001ff00 */
[----:B------:R-:W-:Y:S01]  /*0190*/  CS2R R72, SRZ ;  /* 0x0000000000487805 */ /* 0x000fe2000001ff00 */
[----:B------:R-:W-:Y:S01]  /*01a0*/  IMAD.MOV.U32 R75, RZ, RZ, RZ ;  /* 0x000000ffff4b7224 */ /* 0x000fe200078e00ff */
[----:B------:R-:W-:-:S02]  /*01b0*/  CS2R R70, SRZ ;  /* 0x0000000000467805 */ /* 0x000fc4000001ff00 */
[----:B------:R-:W-:Y:S02]  /*01c0*/  CS2R R68, SRZ ;  /* 0x0000000000447805 */ /* 0x000fe4000001ff00 */
[----:B------:R-:W-:Y:S02]  /*01d0*/  CS2R R14, SRZ ;  /* 0x00000000000e7805 */ /* 0x000fe4000001ff00 */
[----:B------:R-:W-:Y:S01]  /*01e0*/  CS2R R12, SRZ ;  /* 0x00000000000c7805 */ /* 0x000fe2000001ff00 */
[----:B------:R-:W-:Y:S01]  /*01f0*/  IMAD.MOV.U32 R0, RZ, RZ, RZ ;  /* 0x000000ffff007224 */ /* 0x000fe200078e00ff */
[----:B------:R-:W-:Y:S02]  /*0200*/  CS2R R8, SRZ ;  /* 0x0000000000087805 */ /* 0x000fe4000001ff00 */
[----:B------:R-:W-:Y:S02]  /*0210*/  CS2R R6, SRZ ;  /* 0x0000000000067805 */ /* 0x000fe4000001ff00 */
[----:B------:R-:W-:-:S02]  /*0220*/  CS2R R4, SRZ ;  /* 0x0000000000047805 */ /* 0x000fc4000001ff00 */
[----:B------:R-:W-:Y:S01]  /*0230*/  CS2R R2, SRZ ;  /* 0x0000000000027805 */ /* 0x000fe2000001ff00 */
[----:B------:R-:W0:Y:S01]  /*0240*/  LDCU.64 UR14, c[0x0][0x358] ;  /* 0x00006b00ff0e77ac */ /* 0x000e220008000a00 */
[----:B------:R-:W-:Y:S05]  /*0250*/  BRA.U !UP0, `(.L_x_0) ;  /* 0x0000000908a87547 */ /* 0x000fea000b800000 */
[----:B------:R-:W1:Y:S01]  /*0260*/  S2R R74, SR_TID.X ;  /* 0x00000000004a7919 */ /* 0x000e620000002100 */
[----:B------:R-:W2:Y:S01]  /*0270*/  S2UR UR12, SR_CgaCtaId ;  /* 0x00000000000c79c3 */ /* 0x000ea20000008800 */
[----:B------:R-:W3:Y:S01]  /*0280*/  LDCU.128 UR8, c[0x0][0x380] ;  /* 0x00007000ff0877ac */ /* 0x000ee20008000c00 */
[----:B------:R-:W-:-:S06]  /*0290*/  UMOV UR5, 0x400 ;  /* 0x0000040000057882 */ /* 0x000fcc0000000000 */
[----:B------:R-:W4:Y:S08]  /*02a0*/  S2UR UR4, SR_CTAID.Y ;  /* 0x00000000000479c3 */ /* 0x000f300000002600 */
[----:B------:R-:W5:Y:S01]  /*02b0*/  S2UR UR6, SR_CTAID.X ;  /* 0x00000000000679c3 */ /* 0x000f620000002500 */
[----:B--2---:R-:W-:-:S06]  /*02c0*/  ULEA UR12, UR12, UR5, 0x18 ;  /* 0x000000050c0c7291 */ /* 0x004fcc000f8ec0ff */
[----:B------:R-:W-:Y:S01]  /*02d0*/  IMAD.U32 R25, RZ, RZ, UR12 ;  /* 0x0000000cff197e24 */ /* 0x000fe2000f8e00ff */
[----:B-1----:R-:W-:Y:S01]  /*02e0*/  SHF.R.U32.HI R77, RZ, 0x7, R74 ;  /* 0x00000007ff4d7819 */ /* 0x002fe2000001164a */
[C---:B------:R-:W-:Y:S01]  /*02f0*/  IMAD.SHL.U32 R10, R74.reuse, 0x10, RZ ;  /* 0x000000104a0a7824 */ /* 0x040fe200078e00ff */
[----:B----4-:R-:W-:Y:S01]  /*0300*/  USHF.L.U32 UR4, UR4, 0x7, URZ ;  /* 0x0000000704047899 */ /* 0x010fe200080006ff */
[----:B------:R-:W-:-:S03]  /*0310*/  LOP3.LUT R78, R74, 0x7f, RZ, 0xc0, !PT ;  /* 0x0000007f4a4e7812 */ /* 0x000fc600078ec0ff */
[----:B------:R-:W-:Y:S01]  /*0320*/  LOP3.LUT R10, R10, 0x3f00, RZ, 0xc0, !PT ;  /* 0x00003f000a0a7812 */ /* 0x000fe200078ec0ff */
[----:B------:R-:W-:Y:S02]  /*0330*/  UIMAD UR4, UR4, UR7, URZ ;  /* 0x00000007040472a4 */ /* 0x000fe4000f8e02ff */
[----:B-----5:R-:W-:Y:S01]  /*0340*/  USHF.L.U32 UR5, UR6, 0x7, URZ ;  /* 0x0000000706057899 */ /* 0x020fe200080006ff */
[----:B------:R-:W-:Y:S01]  /*0350*/  IADD3 R76, PT, PT, R10, 0x80, R25 ;  /* 0x000000800a4c7810 */ /* 0x000fe20007ffe019 */
[----:B------:R-:W-:Y:S01]  /*0360*/  HFMA2 R10, -RZ, RZ, 0, 0 ;  /* 0x00000000ff0a7431 */ /* 0x000fe200000001ff */
[----:B---3--:R-:W-:Y:S02]  /*0370*/  UIMAD.WIDE UR6, UR4, 0x4, UR8 ;  /* 0x00000004040678a5 */ /* 0x008fe4000f8e0208 */
[----:B------:R-:W-:Y:S01]  /*0380*/  UIMAD.WIDE.U32 UR8, UR5, 0x4, UR10 ;  /* 0x00000004050878a5 */ /* 0x000fe2000f8e000a */
[----:B------:R-:W-:-:S11]  /*0390*/  UMOV UR4, URZ ;  /* 0x000000ff00047c82 */ /* 0x000fd60008000000 */
.L_x_2:
[----:B------:R-:W1:Y:S01]  /*03a0*/  LDC R79, c[0x0][0x3a0] ;  /* 0x0000e800ff4f7b82 */ /* 0x000e620000000800 */
[----:B------:R-:W2:Y:S01]  /*03b0*/  LDCU UR10, c[0x0][0x39c] ;  /* 0x00007380ff0a77ac */ /* 0x000ea20008000800 */
[----:B------:R-:W-:Y:S01]  /*03c0*/  SHF.R.U32.HI R80, RZ, 0x3, R74 ;  /* 0x00000003ff507819 */ /* 0x000fe2000001164a */
[----:B------:R-:W-:Y:S01]  /*03d0*/  IMAD.MOV.U32 R25, RZ, RZ, 0x4 ;  /* 0x00000004ff197424 */ /* 0x000fe200078e00ff */
[----:B------:R-:W-:Y:S01]  /*03e0*/  LOP3.LUT R24, R74, 0x7, RZ, 0xc0, !PT ;  /* 0x000000074a187812 */ /* 0x000fe200078ec0ff */
[----:B------:R-:W-:Y:S02]  /*03f0*/  IMAD.MOV.U32 R29, RZ, RZ, 0x4 ;  /* 0x00000004ff1d7424 */ /* 0x000fe400078e00ff */
[----:B------:R-:W-:Y:S02]  /*0400*/  IMAD.MOV.U32 R27, RZ, RZ, 0x4 ;  /* 0x00000004ff1b7424 */ /* 0x000fe400078e00ff */
[----:B-1----:R-:W-:Y:S02]  /*0410*/  IMAD R24, R80, R79, R24 ;  /* 0x0000004f50187224 */ /* 0x002fe400078e0218 */
[----:B--2---:R-:W-:-:S02]  /*0420*/  IMAD R30, R77, UR10, R78 ;  /* 0x0000000a4d1e7c24 */ /* 0x004fc4000f8e024e */
[C---:B------:R-:W-:Y:S01]  /*0430*/  IMAD R26, R79.reuse, 0x20, R24 ;  /* 0x000000204f1a7824 */ /* 0x040fe200078e0218 */
[----:B------:R-:W-:Y:S01]  /*0440*/  LEA R50, R79, R24, 0x6 ;  /* 0x000000184f327211 */ /* 0x000fe200078e30ff */
[----:B------:R-:W-:Y:S02]  /*0450*/  IMAD.U32 R31, RZ, RZ, UR10 ;  /* 0x0000000aff1f7e24 */ /* 0x000fe4000f8e00ff */
[----:B------:R-:W-:Y:S01]  /*0460*/  IMAD.WIDE.U32 R24, R24, R25, UR6 ;  /* 0x0000000618187e25 */ /* 0x000fe2000f8e0019 */
[----:B------:R-:W-:-:S03]  /*0470*/  MOV R51, UR10 ;  /* 0x0000000a00337c02 */ /* 0x000fc60008000f00 */
[----:B------:R-:W-:Y:S01]  /*0480*/  IMAD.WIDE.U32 R28, R50, R29, UR6 ;  /* 0x00000006321c7e25 */ /* 0x000fe2000f8e001d */
[----:B0-----:R-:W2:Y:S03]  /*0490*/  LDG.E.CONSTANT R81, desc[UR14][R24.64] ;  /* 0x0000000e18517981 */ /* 0x001ea6000c1e9900 */
[----:B------:R-:W-:Y:S01]  /*04a0*/  IMAD.U32 R84, RZ, RZ, UR10 ;  /* 0x0000000aff547e24 */ /* 0x000fe2000f8e00ff */
[----:B------:R0:W3:Y:S01]  /*04b0*/  LDG.E.CONSTANT R83, desc[UR14][R28.64] ;  /* 0x0000000e1c537981 */ /* 0x0000e2000c1e9900 */
[----:B------:R-:W-:Y:S02]  /*04c0*/  IMAD R31, R31, 0x4, R30 ;  /* 0x000000041f1f7824 */ /* 0x000fe400078e021e */
[----:B------:R-:W-:-:S04]  /*04d0*/  IMAD.WIDE.U32 R26, R26, R27, UR6 ;  /* 0x000000061a1a7e25 */ /* 0x000fc8000f8e001b */
[----:B------:R-:W-:Y:S01]  /*04e0*/  IMAD.MOV.U32 R87, RZ, RZ, 0x4 ;  /* 0x00000004ff577424 */ /* 0x000fe200078e00ff */
[----:B------:R1:W4:Y:S01]  /*04f0*/  LDG.E.CONSTANT R82, desc[UR14][R26.64] ;  /* 0x0000000e1a527981 */ /* 0x000322000c1e9900 */
[----:B------:R-:W-:Y:S01]  /*0500*/  IMAD.MOV.U32 R85, RZ, RZ, 0x4 ;  /* 0x00000004ff557424 */ /* 0x000fe200078e00ff */
[----:B0-----:R-:W-:Y:S01]  /*0510*/  LEA R28, R51, R30, 0x1 ;  /* 0x0000001e331c7211 */ /* 0x001fe200078e08ff */
[----:B------:R-:W-:Y:S02]  /*0520*/  IMAD R24, R79, 0x20, R50 ;  /* 0x000000204f187824 */ /* 0x000fe400078e0232 */
[----:B------:R-:W-:Y:S02]  /*0530*/  IMAD.MOV.U32 R89, RZ, RZ, 0x4 ;  /* 0x00000004ff597424 */ /* 0x000fe400078e00ff */
[----:B------:R-:W-:Y:S02]  /*0540*/  IMAD.MOV.U32 R86, RZ, RZ, 0x4 ;  /* 0x00000004ff567424 */ /* 0x000fe400078e00ff */
[----:B------:R-:W-:-:S02]  /*0550*/  IMAD.MOV.U32 R51, RZ, RZ, 0x4 ;  /* 0x00000004ff337424 */ /* 0x000fc400078e00ff */
[----:B------:R-:W-:Y:S02]  /*0560*/  IMAD R50, R84, 0x2, R31 ;  /* 0x0000000254327824 */ /* 0x000fe400078e021f */
[----:B------:R-:W-:-:S04]  /*0570*/  IMAD.WIDE.U32 R24, R24, R85, UR6 ;  /* 0x0000000618187e25 */ /* 0x000fc8000f8e0055 */
[----:B-1----:R-:W-:Y:S02]  /*0580*/  IMAD.WIDE R26, R30, R87, UR8 ;  /* 0x000000081e1a7e25 */ /* 0x002fe4000f8e0257 */
[----:B------:R-:W5:Y:S02]  /*0590*/  LDG.E.CONSTANT R25, desc[UR14][R24.64] ;  /* 0x0000000e18197981 */ /* 0x000f64000c1e9900 */
[----:B------:R-:W-:Y:S02]  /*05a0*/  IMAD.WIDE R28, R28, R89, UR8 ;  /* 0x000000081c1c7e25 */ /* 0x000fe4000f8e0259 */
[----:B------:R0:W5:Y:S02]  /*05b0*/  LDG.E.CONSTANT R26, desc[UR14][R26.64] ;  /* 0x0000000e1a1a7981 */ /* 0x000164000c1e9900 */
[----:B------:R-:W-:Y:S02]  /*05c0*/  IMAD.WIDE R30, R31, R86, UR8 ;  /* 0x000000081f1e7e25 */ /* 0x000fe4000f8e0256 */
[----:B------:R-:W5:Y:S02]  /*05d0*/  LDG.E.CONSTANT R28, desc[UR14][R28.64] ;  /* 0x0000000e1c1c7981 */ /* 0x000f64000c1e9900 */
[----:B------:R-:W-:-:S02]  /*05e0*/  IMAD.WIDE R50, R50, R51, UR8 ;  /* 0x0000000832327e25 */ /* 0x000fc4000f8e0233 */
[----:B------:R-:W5:Y:S04]  /*05f0*/  LDG.E.CONSTANT R30, desc[UR14][R30.64] ;  /* 0x0000000e1e1e7981 */ /* 0x000f68000c1e9900 */
[----:B------:R1:W5:Y:S01]  /*0600*/  LDG.E.CONSTANT R50, desc[UR14][R50.64] ;  /* 0x0000000e32327981 */ /* 0x000362000c1e9900 */
[----:B------:R-:W0:Y:S01]  /*0610*/  S2UR UR11, SR_CgaCtaId ;  /* 0x00000000000b79c3 */ /* 0x000e220000008800 */
[----:B------:R-:W-:Y:S01]  /*0620*/  IMAD.SHL.U32 R84, R74, 0x4, RZ ;  /* 0x000000044a547824 */ /* 0x000fe200078e00ff */
[----:B------:R-:W-:Y:S02]  /*0630*/  UMOV UR5, 0x400 ;  /* 0x0000040000057882 */ /* 0x000fe40000000000 */
[----:B------:R-:W-:Y:S02]  /*0640*/  UIADD3 UR5, UPT, UPT, UR5, 0x1000, URZ ;  /* 0x0000100005057890 */ /* 0x000fe4000fffe0ff */
[C---:B------:R-:W-:Y:S01]  /*0650*/  LOP3.LUT R85, R84.reuse, 0x1c, RZ, 0xc0, !PT ;  /* 0x0000001c54557812 */ /* 0x040fe200078ec0ff */
[----:B------:R-:W1:Y:S01]  /*0660*/  S2R R74, SR_TID.X ;  /* 0x00000000004a7919 */ /* 0x000e620000002100 */
[----:B------:R-:W-:-:S03]  /*0670*/  LOP3.LUT R84, R84, 0x1fc, RZ, 0xc0, !PT ;  /* 0x000001fc54547812 */ /* 0x000fc600078ec0ff */
[----:B------:R-:W-:Y:S01]  /*0680*/  VIADD R85, R85, UR12 ;  /* 0x0000000c55557c36 */ /* 0x000fe20008000000 */
[----:B0-----:R-:W-:-:S04]  /*0690*/  ULEA UR5, UR11, UR5, 0x18 ;  /* 0x000000050b057291 */ /* 0x001fc8000f8ec0ff */
[----:B------:R-:W-:Y:S02]  /*06a0*/  LEA R80, R80, R85, 0x5 ;  /* 0x0000005550507211 */ /* 0x000fe400078e28ff */
[----:B------:R-:W-:-:S04]  /*06b0*/  VIADD R84, R84, UR5 ;  /* 0x0000000554547c36 */ /* 0x000fc80008000000 */
[----:B------:R-:W-:Y:S02]  /*06c0*/  IMAD R27, R77, 0x200, R84 ;  /* 0x000002004d1b7824 */ /* 0x000fe400078e0254 */
[----:B-1----:R-:W-:Y:S01]  /*06d0*/  IMAD.MOV.U32 R51, RZ, RZ, R76 ;  /* 0x000000ffff337224 */ /* 0x002fe200078e004c */
[----:B------:R-:W-:-:S04]  /*06e0*/  LOP3.LUT R24, R74, 0xf, RZ, 0xc0, !PT ;  /* 0x0000000f4a187812 */ /* 0x000fc800078ec0ff */
[----:B------:R-:W-:Y:S01]  /*06f0*/  LEA R85, R24, UR5, 0x5 ;  /* 0x0000000518557c11 */ /* 0x000fe2000f8e28ff */
[----:B------:R-:W-:Y:S01]  /*0700*/  UMOV UR5, 0x10 ;  /* 0x0000001000057882 */ /* 0x000fe20000000000 */
[----:B--2---:R0:W-:Y:S04]  /*0710*/  STS [R80], R81 ;  /* 0x0000005150007388 */ /* 0x0041e80000000800 */
[----:B---3--:R0:W-:Y:S04]  /*0720*/  STS [R80+0x800], R83 ;  /* 0x0008005350007388 */ /* 0x0081e80000000800 */
[----:B----4-:R0:W-:Y:S04]  /*0730*/  STS [R80+0x400], R82 ;  /* 0x0004005250007388 */ /* 0x0101e80000000800 */
[----:B-----5:R0:W-:Y:S04]  /*0740*/  STS [R80+0xc00], R25 ;  /* 0x000c001950007388 */ /* 0x0201e80000000800 */
[----:B------:R0:W-:Y:S04]  /*0750*/  STS [R27], R26 ;  /* 0x0000001a1b007388 */ /* 0x0001e80000000800 */
[----:B------:R0:W-:Y:S04]  /*0760*/  STS [R27+0x400], R28 ;  /* 0x0004001c1b007388 */ /* 0x0001e80000000800 */
[----:B------:R0:W-:Y:S04]  /*0770*/  STS [R27+0x800], R30 ;  /* 0x0008001e1b007388 */ /* 0x0001e80000000800 */
[----:B------:R0:W-:Y:S01]  /*0780*/  STS [R27+0xc00], R50 ;  /* 0x000c00321b007388 */ /* 0x0001e20000000800 */
[----:B------:R-:W-:Y:S06]  /*0790*/  BAR.SYNC.DEFER_BLOCKING 0x0 ;  /* 0x0000000000007b1d */ /* 0x000fec0000010000 */
.L_x_1:
[----:B0-----:R-:W-:Y:S04]  /*07a0*/  LDS R50, [R51+-0x80] ;  /* 0xffff800033327984 */ /* 0x001fe80000000800 */
[----:B------:R-:W0:Y:S04]  /*07b0*/  LDS.128 R24, [R85+UR5+-0x10] ;  /* 0xfffff00555187984 */ /* 0x000e280008000c00 */
[----:B------:R-:W1:Y:S01]  /*07c0*/  LDS.128 R28, [R85+UR5] ;  /* 0x00000005551c7984 */ /* 0x000e620008000c00 */
[----:B------:R-:W-:-:S03]  /*07d0*/  UIADD3 UR5, UPT, UPT, UR5, 0x200, URZ ;  /* 0x0000020005057890 */ /* 0x000fc6000fffe0ff */
[----:B------:R-:W2:Y:S01]  /*07e0*/  LDS R80, [R51+-0x60] ;  /* 0xffffa00033507984 */ /* 0x000ea20000000800 */
[----:B------:R-:W-:-:S03]  /*07f0*/  UISETP.NE.AND UP0, UPT, UR5, 0x1010, UPT ;  /* 0x000010100500788c */ /* 0x000fc6000bf05270 */
[----:B------:R-:W3:Y:S04]  /*0800*/  LDS R82, [R51+-0x40] ;  /* 0xffffc00033527984 */ /* 0x000ee80000000800 */
[----:B------:R-:W4:Y:S04]  /*0810*/  LDS R84, [R51+-0x20] ;  /* 0xffffe00033547984 */ /* 0x000f280000000800 */
[----:B------:R-:W5:Y:S04]  /*0820*/  LDS R86, [R51] ;  /* 0x0000000033567984 */ /* 0x000f680000000800 */
[----:B------:R-:W5:Y:S01]  /*0830*/  LDS R88, [R51+0x40] ;  /* 0x0000400033587984 */ /* 0x000f620000000800 */
[C---:B0-----:R-:W-:Y:S01]  /*0840*/  FFMA R69, R50.reuse, R24, R69 ;  /* 0x0000001832457223 */ /* 0x041fe20000000045 */
[C---:B------:R-:W-:Y:S01]  /*0850*/  FFMA R66, R50.reuse, R25, R66 ;  /* 0x0000001932427223 */ /* 0x040fe20000000042 */
[C---:B------:R-:W-:Y:S01]  /*0860*/  FFMA R71, R50.reuse, R26, R71 ;  /* 0x0000001a32477223 */ /* 0x040fe20000000047 */
[C---:B------:R-:W-:Y:S01]  /*0870*/  FFMA R68, R50.reuse, R27, R68 ;  /* 0x0000001b32447223 */ /* 0x040fe20000000044 */
[C---:B-1----:R-:W-:Y:S01]  /*0880*/  FFMA R73, R50.reuse, R28, R73 ;  /* 0x0000001c32497223 */ /* 0x042fe20000000049 */
[C---:B------:R-:W-:Y:S01]  /*0890*/  FFMA R70, R50.reuse, R29, R70 ;  /* 0x0000001d32467223 */ /* 0x040fe20000000046 */
[C---:B------:R-:W-:Y:S01]  /*08a0*/  FFMA R75, R50.reuse, R30, R75 ;  /* 0x0000001e324b7223 */ /* 0x040fe2000000004b */
[----:B------:R-:W-:Y:S01]  /*08b0*/  FFMA R72, R50, R31, R72 ;  /* 0x0000001f32487223 */ /* 0x000fe20000000048 */
[C---:B--2---:R-:W-:Y:S01]  /*08c0*/  FFMA R67, R80.reuse, R24, R67 ;  /* 0x0000001850437223 */ /* 0x044fe20000000043 */
[C---:B------:R-:W-:Y:S01]  /*08d0*/  FFMA R64, R80.reuse, R25, R64 ;  /* 0x0000001950407223 */ /* 0x040fe20000000040 */
[C---:B------:R-:W-:Y:S01]  /*08e0*/  FFMA R65, R80.reuse, R26, R65 ;  /* 0x0000001a50417223 */ /* 0x040fe20000000041 */
[C---:B------:R-:W-:Y:S01]  /*08f0*/  FFMA R62, R80.reuse, R27, R62 ;  /* 0x0000001b503e7223 */ /* 0x040fe2000000003e */
[C---:B------:R-:W-:Y:S01]  /*0900*/  FFMA R63, R80.reuse, R28, R63 ;  /* 0x0000001c503f7223 */ /* 0x040fe2000000003f */
[C---:B------:R-:W-:Y:S01]  /*0910*/  FFMA R60, R80.reuse, R29, R60 ;  /* 0x0000001d503c7223 */ /* 0x040fe2000000003c */
[C---:B------:R-:W-:Y:S01]  /*0920*/  FFMA R61, R80.reuse, R30, R61 ;  /* 0x0000001e503d7223 */ /* 0x040fe2000000003d */
[----:B------:R-:W-:Y:S01]  /*0930*/  FFMA R58, R80, R31, R58 ;  /* 0x0000001f503a7223 */ /* 0x000fe2000000003a */
[----:B------:R-:W0:Y:S01]  /*0940*/  LDS R50, [R51+0x20] ;  /* 0x0000200033327984 */ /* 0x000e220000000800 */
[C---:B---3--:R-:W-:Y:S01]  /*0950*/  FFMA R59, R82.reuse, R24, R59 ;  /* 0x00000018523b7223 */ /* 0x048fe2000000003b */
[C---:B------:R-:W-:Y:S01]  /*0960*/  FFMA R56, R82.reuse, R25, R56 ;  /* 0x0000001952387223 */ /* 0x040fe20000000038 */
[C---:B------:R-:W-:Y:S01]  /*0970*/  FFMA R57, R82.reuse, R26, R57 ;  /* 0x0000001a52397223 */ /* 0x040fe20000000039 */
[----:B------:R1:W2:Y:S01]  /*0980*/  LDS R80, [R51+0x60] ;  /* 0x0000600033507984 */ /* 0x0002a20000000800 */
[C---:B------:R-:W-:Y:S01]  /*0990*/  FFMA R54, R82.reuse, R27, R54 ;  /* 0x0000001b52367223 */ /* 0x040fe20000000036 */
[C---:B------:R-:W-:Y:S01]  /*09a0*/  FFMA R55, R82.reuse, R28, R55 ;  /* 0x0000001c52377223 */ /* 0x040fe20000000037 */
[C---:B------:R-:W-:Y:S01]  /*09b0*/  FFMA R52, R82.reuse, R29, R52 ;  /* 0x0000001d52347223 */ /* 0x040fe20000000034 */
[C---:B------:R-:W-:Y:S01]  /*09c0*/  FFMA R53, R82.reuse, R30, R53 ;  /* 0x0000001e52357223 */ /* 0x040fe20000000035 */
[----:B------:R-:W-:Y:S01]  /*09d0*/  FFMA R40, R82, R31, R40 ;  /* 0x0000001f52287223 */ /* 0x000fe20000000028 */
[C---:B----4-:R-:W-:Y:S01]  /*09e0*/  FFMA R49, R84.reuse, R24, R49 ;  /* 0x0000001854317223 */ /* 0x050fe20000000031 */
[C---:B------:R-:W-:Y:S01]  /*09f0*/  FFMA R48, R84.reuse, R25, R48 ;  /* 0x0000001954307223 */ /* 0x040fe20000000030 */
[C---:B------:R-:W-:Y:S01]  /*0a00*/  FFMA R47, R84.reuse, R26, R47 ;  /* 0x0000001a542f7223 */ /* 0x040fe2000000002f */
[C---:B------:R-:W-:Y:S01]  /*0a10*/  FFMA R44, R84.reuse, R27, R44 ;  /* 0x0000001b542c7223 */ /* 0x040fe2000000002c */
[C---:B------:R-:W-:Y:S01]  /*0a20*/  FFMA R45, R84.reuse, R28, R45 ;  /* 0x0000001c542d7223 */ /* 0x040fe2000000002d */
[C---:B------:R-:W-:Y:S01]  /*0a30*/  FFMA R46, R84.reuse, R29, R46 ;  /* 0x0000001d542e7223 */ /* 0x040fe2000000002e */
[C---:B------:R-:W-:Y:S01]  /*0a40*/  FFMA R43, R84.reuse, R30, R43 ;  /* 0x0000001e542b7223 */ /* 0x040fe2000000002b */
[----:B------:R-:W-:Y:S01]  /*0a50*/  FFMA R34, R84, R31, R34 ;  /* 0x0000001f54227223 */ /* 0x000fe20000000022 */
[C---:B-----5:R-:W-:Y:S01]  /*0a60*/  FFMA R41, R86.reuse, R24, R41 ;  /* 0x0000001856297223 */ /* 0x060fe20000000029 */
[C---:B------:R-:W-:Y:S01]  /*0a70*/  FFMA R42, R86.reuse, R25, R42 ;  /* 0x00000019562a7223 */ /* 0x040fe2000000002a */
[C---:B------:R-:W-:Y:S01]  /*0a80*/  FFMA R39, R86.reuse, R26, R39 ;  /* 0x0000001a56277223 */ /* 0x040fe20000000027 */
[C---:B------:R-:W-:Y:S01]  /*0a90*/  FFMA R38, R86.reuse, R27, R38 ;  /* 0x0000001b56267223 */ /* 0x040fe20000000026 */
[C---:B------:R-:W-:Y:S01]  /*0aa0*/  FFMA R37, R86.reuse, R28, R37 ;  /* 0x0000001c56257223 */ /* 0x040fe20000000025 */
[C---:B------:R-:W-:Y:S01]  /*0ab0*/  FFMA R36, R86.reuse, R29, R36 ;  /* 0x0000001d56247223 */ /* 0x040fe20000000024 */
[C---:B------:R-:W-:Y:S01]  /*0ac0*/  FFMA R35, R86.reuse, R30, R35 ;  /* 0x0000001e56237223 */ /* 0x040fe20000000023 */
[----:B------:R-:W-:Y:S01]  /*0ad0*/  FFMA R18, R86, R31, R18 ;  /* 0x0000001f56127223 */ /* 0x000fe20000000012 */
[C---:B------:R-:W-:Y:S01]  /*0ae0*/  FFMA R17, R88.reuse, R24, R17 ;  /* 0x0000001858117223 */ /* 0x040fe20000000011 */
[C---:B------:R-:W-:Y:S01]  /*0af0*/  FFMA R20, R88.reuse, R25, R20 ;  /* 0x0000001958147223 */ /* 0x040fe20000000014 */
[C---:B------:R-:W-:Y:S01]  /*0b00*/  FFMA R15, R88.reuse, R26, R15 ;  /* 0x0000001a580f7223 */ /* 0x040fe2000000000f */
[C---:B------:R-:W-:Y:S01]  /*0b10*/  FFMA R14, R88.reuse, R27, R14 ;  /* 0x0000001b580e7223 */ /* 0x040fe2000000000e */
[C---:B------:R-:W-:Y:S01]  /*0b20*/  FFMA R13, R88.reuse, R28, R13 ;  /* 0x0000001c580d7223 */ /* 0x040fe2000000000d */
[C---:B------:R-:W-:Y:S01]  /*0b30*/  FFMA R12, R88.reuse, R29, R12 ;  /* 0x0000001d580c7223 */ /* 0x040fe2000000000c */
[C---:B------:R-:W-:Y:S01]  /*0b40*/  FFMA R11, R88.reuse, R30, R11 ;  /* 0x0000001e580b7223 */ /* 0x040fe2000000000b */
[----:B------:R-:W-:Y:S01]  /*0b50*/  FFMA R0, R88, R31, R0 ;  /* 0x0000001f58007223 */ /* 0x000fe20000000000 */
[----:B-1----:R-:W-:-:S02]  /*0b60*/  VIADD R51, R51, 0x4 ;  /* 0x0000000433337836 */ /* 0x002fc40000000000 */
[C---:B0-----:R-:W-:Y:S01]  /*0b70*/  FFMA R33, R50.reuse, R24, R33 ;  /* 0x0000001832217223 */ /* 0x041fe20000000021 */
[C---:B------:R-:W-:Y:S01]  /*0b80*/  FFMA R16, R50.reuse, R25, R16 ;  /* 0x0000001932107223 */ /* 0x040fe20000000010 */
[C---:B------:R-:W-:Y:S01]  /*0b90*/  FFMA R23, R50.reuse, R26, R23 ;  /* 0x0000001a32177223 */ /* 0x040fe20000000017 */
[C---:B------:R-:W-:Y:S01]  /*0ba0*/  FFMA R32, R50.reuse, R27, R32 ;  /* 0x0000001b32207223 */ /* 0x040fe20000000020 */
[C---:B------:R-:W-:Y:S01]  /*0bb0*/  FFMA R21, R50.reuse, R28, R21 ;  /* 0x0000001c32157223 */ /* 0x040fe20000000015 */
        /* <DEDUP_REMOVED lines=11> */
[----:B------:R-:W-:Y:S06]  /*0c70*/  BRA.U UP0, `(.L_x_1) ;  /* 0xfffffff900c87547 */ /* 0x000fec000b83ffff */
[----:B------:R-:W-:Y:S01]  /*0c80*/  UIADD3 UR4, UPT, UPT, UR4, 0x8, URZ ;  /* 0x0000000804047890 */ /* 0x000fe2000fffe0ff */
[----:B------:R-:W-:Y:S01]  /*0c90*/  BAR.SYNC.DEFER_BLOCKING 0x0 ;  /* 0x0000000000007b1d */ /* 0x000fe20000010000 */
[----:B------:R-:W-:Y:S02]  /*0ca0*/  USHF.L.U32 UR5, UR10, 0x3, URZ ;  /* 0x000000030a057899 */ /* 0x000fe400080006ff */
[----:B------:R-:W-:Y:S02]  /*0cb0*/  UIADD3 UR6, UP0, UPT, UR6, 0x20, URZ ;  /* 0x0000002006067890 */ /* 0x000fe4000ff1e0ff */
[----:B------:R-:W-:Y:S01]  /*0cc0*/  ISETP.LE.AND P0, PT, R79, UR4, PT ;  /* 0x000000044f007c0c */ /* 0x000fe2000bf03270 */
[----:B------:R-:W-:Y:S02]  /*0cd0*/  UIMAD.WIDE UR8, UR5, 0x4, UR8 ;  /* 0x00000004050878a5 */ /* 0x000fe4000f8e0208 */
[----:B------:R-:W-:-:S10]  /*0ce0*/  UIADD3.X UR7, UPT, UPT, URZ, UR7, URZ, UP0, !UPT ;  /* 0x00000007ff077290 */ /* 0x000fd400087fe4ff */
[----:B------:R-:W-:Y:S05]  /*0cf0*/  @!P0 BRA `(.L_x_2) ;  /* 0xfffffff400a88947 */ /* 0x000fea000383ffff */
.L_x_0:
[----:B------:R-:W1:Y:S01]  /*0d00*/  S2R R25, SR_TID.X ;  /* 0x0000000000197919 */ /* 0x000e620000002100 */
[----:B------:R-:W-:Y:S01]  /*0d10*/  S2UR UR4, SR_CTAID.Y ;  /* 0x00000000000479c3 */ /* 0x000fe20000002600 */
[----:B------:R-:W2:Y:S01]  /*0d20*/  LDCU UR10, c[0x0][0x39c] ;  /* 0x00007380ff0a77ac */ /* 0x000ea20008000800 */
[----:B------:R-:W3:Y:S06]  /*0d30*/  LDCU.64 UR6, c[0x0][0x390] ;  /* 0x00007200ff0677ac */ /* 0x000eec0008000a00 */
[----:B------:R-:W2:Y:S01]  /*0d40*/  S2UR UR5, SR_CTAID.X ;  /* 0x00000000000579c3 */ /* 0x000ea20000002500 */
[----:B------:R-:W4:Y:S01]  /*0d50*/  LDCU UR8, c[0x0][0x3a8] ;  /* 0x00007500ff0877ac */ /* 0x000f220008000800 */
[----:B------:R-:W5:Y:S01]  /*0d60*/  LDCU UR9, c[0x0][0x3a4] ;  /* 0x00007480ff0977ac */ /* 0x000f620008000800 */
[----:B-1----:R-:W-:Y:S01]  /*0d70*/  SHF.R.U32.HI R24, RZ, 0x1, R25 ;  /* 0x00000001ff187819 */ /* 0x002fe20000011619 */
[----:B--2---:R-:W-:Y:S01]  /*0d80*/  UIMAD UR4, UR4, UR10, UR5 ;  /* 0x0000000a040472a4 */ /* 0x004fe2000f8e0205 */
[----:B------:R-:W-:-:S02]  /*0d90*/  SHF.L.U32 R25, R25, 0x3, RZ ;  /* 0x0000000319197819 */ /* 0x000fc400000006ff */
[----:B------:R-:W-:Y:S01]  /*0da0*/  LOP3.LUT R24, R24, 0x1f8, RZ, 0xc0, !PT ;  /* 0x000001f818187812 */ /* 0x000fe200078ec0ff */
[----:B------:R-:W-:Y:S01]  /*0db0*/  USHF.L.U32 UR4, UR4, 0x7, URZ ;  /* 0x0000000704047899 */ /* 0x000fe200080006ff */
[----:B------:R-:W-:-:S03]  /*0dc0*/  LOP3.LUT R25, R25, 0x78, RZ, 0xc0, !PT ;  /* 0x0000007819197812 */ /* 0x000fc600078ec0ff */
[----:B------:R-:W-:Y:S02]  /*0dd0*/  USHF.R.S32.HI UR5, URZ, 0x1f, UR4 ;  /* 0x0000001fff057899 */ /* 0x000fe40008011404 */
[----:B------:R-:W-:-:S05]  /*0de0*/  IMAD R24, R24, UR10, R25 ;  /* 0x0000000a18187c24 */ /* 0x000fca000f8e0219 */
[----:B------:R-:W-:-:S04]  /*0df0*/  IADD3 R25, P0, PT, R24, UR4, RZ ;  /* 0x0000000418197c10 */ /* 0x000fc8000ff1e0ff */
[----:B------:R-:W-:Y:S02]  /*0e00*/  LEA.HI.X.SX32 R28, R24, UR5, 0x1, P0 ;  /* 0x00000005181c7c11 */ /* 0x000fe400080f0eff */
[----:B---3--:R-:W-:-:S04]  /*0e10*/  LEA R26, P0, R25, UR6, 0x2 ;  /* 0x00000006191a7c11 */ /* 0x008fc8000f8010ff */
[----:B------:R-:W-:-:S05]  /*0e20*/  LEA.HI.X R27, R25, UR7, R28, 0x2, P0 ;  /* 0x00000007191b7c11 */ /* 0x000fca00080f141c */
[----:B0-----:R-:W4:Y:S04]  /*0e30*/  LDG.E R25, desc[UR14][R26.64] ;  /* 0x0000000e1a197981 */ /* 0x001f28000c1e1900 */
[----:B------:R-:W2:Y:S04]  /*0e40*/  LDG.E R51, desc[UR14][R26.64+0x10] ;  /* 0x0000100e1a337981 */ /* 0x000ea8000c1e1900 */
[----:B------:R-:W3:Y:S04]  /*0e50*/  LDG.E R28, desc[UR14][R26.64+0x4] ;  /* 0x0000040e1a1c7981 */ /* 0x000ee8000c1e1900 */
[----:B------:R-:W3:Y:S04]  /*0e60*/  LDG.E R29, desc[UR14][R26.64+0x8] ;  /* 0x0000080e1a1d7981 */ /* 0x000ee8000c1e1900 */
[----:B------:R-:W3:Y:S04]  /*0e70*/  LDG.E R31, desc[UR14][R26.64+0xc] ;  /* 0x00000c0e1a1f7981 */ /* 0x000ee8000c1e1900 */
[----:B------:R-:W3:Y:S04]  /*0e80*/  LDG.E R74, desc[UR14][R26.64+0x14] ;  /* 0x0000140e1a4a7981 */ /* 0x000ee8000c1e1900 */
[----:B------:R-:W3:Y:S04]  /*0e90*/  LDG.E R76, desc[UR14][R26.64+0x18] ;  /* 0x0000180e1a4c7981 */ /* 0x000ee8000c1e1900 */
[----:B------:R-:W3:Y:S01]  /*0ea0*/  LDG.E R77, desc[UR14][R26.64+0x1c] ;  /* 0x00001c0e1a4d7981 */ /* 0x000ee2000c1e1900 */
[----:B------:R-:W-:-:S05]  /*0eb0*/  VIADD R30, R24, UR10 ;  /* 0x0000000a181e7c36 */ /* 0x000fca0008000000 */
[----:B------:R-:W-:-:S04]  /*0ec0*/  IADD3 R78, P0, PT, R30, UR4, RZ ;  /* 0x000000041e4e7c10 */ /* 0x000fc8000ff1e0ff */
[----:B------:R-:W-:Y:S01]  /*0ed0*/  LEA.HI.X.SX32 R79, R30, UR5, 0x1, P0 ;  /* 0x000000051e4f7c11 */ /* 0x000fe200080f0eff */
[----:B----4-:R-:W-:-:S04]  /*0ee0*/  FMUL R24, R25, UR8 ;  /* 0x0000000819187c20 */ /* 0x010fc80008400000 */
[----:B-----5:R-:W-:Y:S01]  /*0ef0*/  FFMA R69, R69, UR9, R24 ;  /* 0x0000000945457c23 */ /* 0x020fe20008000018 */
[----:B--2---:R-:W-:Y:S01]  /*0f00*/  FMUL R24, R51, UR8 ;  /* 0x0000000833187c20 */ /* 0x004fe20008400000 */
[----:B---3--:R-:W-:Y:S01]  /*0f10*/  FMUL R25, R28, UR8 ;  /* 0x000000081c197c20 */ /* 0x008fe20008400000 */
[----:B------:R-:W-:Y:S01]  /*0f20*/  LEA R28, P0, R78, UR6, 0x2 ;  /* 0x000000064e1c7c11 */ /* 0x000fe2000f8010ff */
[----:B------:R-:W-:Y:S01]  /*0f30*/  FMUL R50, R29, UR8 ;  /* 0x000000081d327c20 */ /* 0x000fe20008400000 */
[----:B------:R-:W-:Y:S01]  /*0f40*/  FMUL R31, R31, UR8 ;  /* 0x000000081f1f7c20 */ /* 0x000fe20008400000 */
[----:B------:R-:W-:Y:S01]  /*0f50*/  FMUL R51, R74, UR8 ;  /* 0x000000084a337c20 */ /* 0x000fe20008400000 */
[----:B------:R-:W-:Y:S01]  /*0f60*/  FMUL R76, R76, UR8 ;  /* 0x000000084c4c7c20 */ /* 0x000fe20008400000 */
[----:B------:R-:W-:Y:S01]  /*0f70*/  FMUL R77, R77, UR8 ;  /* 0x000000084d4d7c20 */ /* 0x000fe20008400000 */
[----:B------:R-:W-:Y:S01]  /*0f80*/  FFMA R25, R66, UR9, R25 ;  /* 0x0000000942197c23 */ /* 0x000fe20008000019 */
[----:B------:R-:W-:Y:S01]  /*0f90*/  FFMA R71, R71, UR9, R50 ;  /* 0x0000000947477c23 */ /* 0x000fe20008000032 */
[----:B------:R-:W-:Y:S01]  /*0fa0*/  FFMA R31, R68, UR9, R31 ;  /* 0x00000009441f7c23 */ /* 0x000fe2000800001f */
[----:B------:R-:W-:Y:S01]  /*0fb0*/  FFMA R73, R73, UR9, R24 ;  /* 0x0000000949497c23 */ /* 0x000fe20008000018 */
[----:B------:R-:W-:Y:S01]  /*0fc0*/  FFMA R51, R70, UR9, R51 ;  /* 0x0000000946337c23 */ /* 0x000fe20008000033 */
[----:B------:R-:W-:Y:S01]  /*0fd0*/  FFMA R75, R75, UR9, R76 ;  /* 0x000000094b4b7c23 */ /* 0x000fe2000800004c */
[----:B------:R-:W-:Y:S01]  /*0fe0*/  FFMA R77, R72, UR9, R77 ;  /* 0x00000009484d7c23 */ /* 0x000fe2000800004d */
[----:B------:R-:W-:Y:S01]  /*0ff0*/  LEA.HI.X R29, R78, UR7, R79, 0x2, P0 ;  /* 0x000000074e1d7c11 */ /* 0x000fe200080f144f */
[----:B------:R-:W-:Y:S04]  /*1000*/  STG.E desc[UR14][R26.64], R69 ;  /* 0x000000451a007986 */ /* 0x000fe8000c10190e */
[----:B------:R0:W-:Y:S04]  /*1010*/  STG.E desc[UR14][R26.64+0x4], R25 ;  /* 0x000004191a007986 */ /* 0x0001e8000c10190e */
[----:B------:R-:W-:Y:S04]  /*1020*/  STG.E desc[UR14][R26.64+0x8], R71 ;  /* 0x000008471a007986 */ /* 0x000fe8000c10190e */
[----:B------:R1:W-:Y:S04]  /*1030*/  STG.E desc[UR14][R26.64+0xc], R31 ;  /* 0x00000c1f1a007986 */ /* 0x0003e8000c10190e */
[----:B------:R-:W-:Y:S04]  /*1040*/  STG.E desc[UR14][R26.64+0x10], R73 ;  /* 0x000010491a007986 */ /* 0x000fe8000c10190e */
[----:B------:R-:W-:Y:S04]  /*1050*/  STG.E desc[UR14][R26.64+0x14], R51 ;  /* 0x000014331a007986 */ /* 0x000fe8000c10190e */
[----:B------:R-:W-:Y:S04]  /*1060*/  STG.E desc[UR14][R26.64+0x18], R75 ;  /* 0x0000184b1a007986 */ /* 0x000fe8000c10190e */
[----:B------:R2:W-:Y:S04]  /*1070*/  STG.E desc[UR14][R26.64+0x1c], R77 ;  /* 0x00001c4d1a007986 */ /* 0x0005e8000c10190e */
[----:B0-----:R-:W3:Y:S01]  /*1080*/  LDG.E R25, desc[UR14][R28.64] ;  /* 0x0000000e1c197981 */ /* 0x001ee2000c1e1900 */
[----:B------:R-:W-:-:S05]  /*1090*/  VIADD R24, R30, 0x1 ;  /* 0x000000011e187836 */ /* 0x000fca0000000000 */
[----:B------:R-:W-:-:S04]  /*10a0*/  IADD3 R66, P0, PT, R24, UR4, RZ ;  /* 0x0000000418427c10 */ /* 0x000fc8000ff1e0ff */
[----:B------:R-:W-:Y:S02]  /*10b0*/  LEA.HI.X.SX32 R69, R24, UR5, 0x1, P0 ;  /* 0x0000000518457c11 */ /* 0x000fe400080f0eff */
[----:B------:R-:W-:Y:S01]  /*10c0*/  LEA R24, P0, R66, UR6, 0x2 ;  /* 0x0000000642187c11 */ /* 0x000fe2000f8010ff */
[----:B---3--:R-:W-:-:S03]  /*10d0*/  FMUL R50, R25, UR8 ;  /* 0x0000000819327c20 */ /* 0x008fc60008400000 */
[----:B------:R-:W-:Y:S01]  /*10e0*/  LEA.HI.X R25, R66, UR7, R69, 0x2, P0 ;  /* 0x0000000742197c11 */ /* 0x000fe200080f1445 */
[----:B------:R-:W-:-:S05]  /*10f0*/  FFMA R67, R67, UR9, R50 ;  /* 0x0000000943437c23 */ /* 0x000fca0008000032 */
[----:B------:R0:W-:Y:S04]  /*1100*/  STG.E desc[UR14][R28.64], R67 ;  /* 0x000000431c007986 */ /* 0x0001e8000c10190e */
[----:B------:R-:W3:Y:S01]  /*1110*/  LDG.E R50, desc[UR14][R24.64] ;  /* 0x0000000e18327981 */ /* 0x000ee2000c1e1900 */
[----:B-1----:R-:W-:-:S05]  /*1120*/  VIADD R31, R30, 0x2 ;  /* 0x000000021e1f7836 */ /* 0x002fca0000000000 */
[----:B--2---:R-:W-:-:S04]  /*1130*/  IADD3 R27, P0, PT, R31, UR4, RZ ;  /* 0x000000041f1b7c10 */ /* 0x004fc8000ff1e0ff */
[----:B------:R-:W-:Y:S02]  /*1140*/  LEA.HI.X.SX32 R66, R31, UR5, 0x1, P0 ;  /* 0x000000051f427c11 */ /* 0x000fe400080f0eff */
[----:B------:R-:W-:-:S04]  /*1150*/  LEA R26, P0, R27, UR6, 0x2 ;  /* 0x000000061b1a7c11 */ /* 0x000fc8000f8010ff */
[----:B------:R-:W-:Y:S01]  /*1160*/  LEA.HI.X R27, R27, UR7, R66, 0x2, P0 ;  /* 0x000000071b1b7c11 */ /* 0x000fe200080f1442 */
[----:B---3--:R-:W-:-:S04]  /*1170*/  FMUL R51, R50, UR8 ;  /* 0x0000000832337c20 */ /* 0x008fc80008400000 */
[----:B------:R-:W-:-:S05]  /*1180*/  FFMA R51, R64, UR9, R51 ;  /* 0x0000000940337c23 */ /* 0x000fca0008000033 */
[----:B------:R1:W-:Y:S04]  /*1190*/  STG.E desc[UR14][R24.64], R51 ;  /* 0x0000003318007986 */ /* 0x0003e8000c10190e */
[----:B------:R-:W2:Y:S01]  /*11a0*/  LDG.E R50, desc[UR14][R26.64] ;  /* 0x0000000e1a327981 */ /* 0x000ea2000c1e1900 */
[----:B0-----:R-:W-:-:S05]  /*11b0*/  VIADD R28, R30, 0x3 ;  /* 0x000000031e1c7836 */ /* 0x001fca0000000000 */
[----:B------:R-:W-:-:S04]  /*11c0*/  IADD3 R29, P0, PT, R28, UR4, RZ ;  /* 0x000000041c1d7c10 */ /* 0x000fc8000ff1e0ff */
[----:B------:R-:W-:Y:S02]  /*11d0*/  LEA.HI.X.SX32 R64, R28, UR5, 0x1, P0 ;  /* 0x000000051c407c11 */ /* 0x000fe400080f0eff */
[----:B------:R-:W-:-:S04]  /*11e0*/  LEA R28, P0, R29, UR6, 0x2 ;  /* 0x000000061d1c7c11 */ /* 0x000fc8000f8010ff */
[----:B------:R-:W-:Y:S01]  /*11f0*/  LEA.HI.X R29, R29, UR7, R64, 0x2, P0 ;  /* 0x000000071d1d7c11 */ /* 0x000fe200080f1440 */
[----:B--2---:R-:W-:-:S04]  /*1200*/  FMUL R50, R50, UR8 ;  /* 0x0000000832327c20 */ /* 0x004fc80008400000 */
[----:B------:R-:W-:-:S05]  /*1210*/  FFMA R65, R65, UR9, R50 ;  /* 0x0000000941417c23 */ /* 0x000fca0008000032 */
[----:B------:R0:W-:Y:S04]  /*1220*/  STG.E desc[UR14][R26.64], R65 ;  /* 0x000000411a007986 */ /* 0x0001e8000c10190e */
[----:B------:R-:W2:Y:S01]  /*1230*/  LDG.E R50, desc[UR14][R28.64] ;  /* 0x0000000e1c327981 */ /* 0x000ea2000c1e1900 */
[----:B-1----:R-:W-:-:S04]  /*1240*/  IADD3 R24, PT, PT, R30, 0x4, RZ ;  /* 0x000000041e187810 */ /* 0x002fc80007ffe0ff */
        /* <DEDUP_REMOVED lines=17> */
[----:B-1----:R-:W-:-:S05]  /*1360*/  VIADD R28, R30, 0x6 ;  /* 0x000000061e1c7836 */ /* 0x002fca0000000000 */
        /* <DEDUP_REMOVED lines=17> */
[----:B------:R-:W-:-:S05]  /*1480*/  VIADD R30, R30, UR10 ;  /* 0x0000000a1e1e7c36 */ /* 0x000fca0008000000 */
[----:B-1----:R-:W-:-:S04]  /*1490*/  IADD3 R27, P0, PT, R30, UR4, RZ ;  /* 0x000000041e1b7c10 */ /* 0x002fc8000ff1e0ff */
[----:B------:R-:W-:Y:S02]  /*14a0*/  LEA.HI.X.SX32 R60, R30, UR5, 0x1, P0 ;  /* 0x000000051e3c7c11 */ /* 0x000fe400080f0eff */
[----:B------:R-:W-:-:S04]  /*14b0*/  LEA R26, P0, R27, UR6, 0x2 ;  /* 0x000000061b1a7c11 */ /* 0x000fc8000f8010ff */
[----:B------:R-:W-:Y:S01]  /*14c0*/  LEA.HI.X R27, R27, UR7, R60, 0x2, P0 ;  /* 0x000000071b1b7c11 */ /* 0x000fe200080f143c */
[----:B--2---:R-:W-:-:S04]  /*14d0*/  FMUL R51, R50, UR8 ;  /* 0x0000000832337c20 */ /* 0x004fc80008400000 */
[----:B------:R-:W-:-:S05]  /*14e0*/  FFMA R51, R58, UR9, R51 ;  /* 0x000000093a337c23 */ /* 0x000fca0008000033 */
[----:B------:R1:W-:Y:S04]  /*14f0*/  STG.E desc[UR14][R24.64], R51 ;  /* 0x0000003318007986 */ /* 0x0003e8000c10190e */
[----:B------:R-:W2:Y:S04]  /*1500*/  LDG.E R50, desc[UR14][R26.64] ;  /* 0x0000000e1a327981 */ /* 0x000ea8000c1e1900 */
[----:B0-----:R-:W3:Y:S01]  /*1510*/  LDG.E R29, desc[UR14][R26.64+0x4] ;  /* 0x0000040e1a1d7981 */ /* 0x001ee2000c1e1900 */
[----:B------:R-:W-:-:S04]  /*1520*/  IADD3 R31, PT, PT, R31, UR10, RZ ;  /* 0x0000000a1f1f7c10 */ /* 0x000fc8000fffe0ff */
[----:B------:R-:W-:-:S04]  /*1530*/  IADD3 R58, P0, PT, R31, UR4, RZ ;  /* 0x000000041f3a7c10 */ /* 0x000fc8000ff1e0ff */
[----:B------:R-:W-:Y:S02]  /*1540*/  LEA.HI.X.SX32 R61, R31, UR5, 0x1, P0 ;  /* 0x000000051f3d7c11 */ /* 0x000fe400080f0eff */
[----:B------:R-:W-:Y:S01]  /*1550*/  LEA R28, P0, R58, UR6, 0x2 ;  /* 0x000000063a1c7c11 */ /* 0x000fe2000f8010ff */
[----:B--2---:R-:W-:Y:S01]  /*1560*/  FMUL R50, R50, UR8 ;  /* 0x0000000832327c20 */ /* 0x004fe20008400000 */
[----:B---3--:R-:W-:-:S03]  /*1570*/  FMUL R31, R29, UR8 ;  /* 0x000000081d1f7c20 */ /* 0x008fc60008400000 */
[----:B------:R-:W-:Y:S01]  /*1580*/  FFMA R59, R59, UR9, R50 ;  /* 0x000000093b3b7c23 */ /* 0x000fe20008000032 */
[----:B------:R-:W-:Y:S01]  /*1590*/  LEA.HI.X R29, R58, UR7, R61, 0x2, P0 ;  /* 0x000000073a1d7c11 */ /* 0x000fe200080f143d */
[----:B------:R-:W-:-:S03]  /*15a0*/  FFMA R31, R56, UR9, R31 ;  /* 0x00000009381f7c23 */ /* 0x000fc6000800001f */
[----:B------:R-:W-:Y:S04]  /*15b0*/  STG.E desc[UR14][R26.64], R59 ;  /* 0x0000003b1a007986 */ /* 0x000fe8000c10190e */
[----:B------:R0:W-:Y:S04]  /*15c0*/  STG.E desc[UR14][R26.64+0x4], R31 ;  /* 0x0000041f1a007986 */ /* 0x0001e8000c10190e */
[----:B-1----:R-:W2:Y:S01]  /*15d0*/  LDG.E R25, desc[UR14][R28.64] ;  /* 0x0000000e1c197981 */ /* 0x002ea2000c1e1900 */
[----:B------:R-:W-:-:S05]  /*15e0*/  VIADD R24, R30, 0x3 ;  /* 0x000000031e187836 */ /* 0x000fca0000000000 */
[----:B------:R-:W-:-:S04]  /*15f0*/  IADD3 R51, P0, PT, R24, UR4, RZ ;  /* 0x0000000418337c10 */ /* 0x000fc8000ff1e0ff */
[----:B------:R-:W-:Y:S02]  /*1600*/  LEA.HI.X.SX32 R56, R24, UR5, 0x1, P0 ;  /* 0x0000000518387c11 */ /* 0x000fe400080f0eff */
[----:B------:R-:W-:Y:S01]  /*1610*/  LEA R24, P0, R51, UR6, 0x2 ;  /* 0x0000000633187c11 */ /* 0x000fe2000f8010ff */
[----:B--2---:R-:W-:-:S03]  /*1620*/  FMUL R50, R25, UR8 ;  /* 0x0000000819327c20 */ /* 0x004fc60008400000 */
[----:B------:R-:W-:Y:S01]  /*1630*/  LEA.HI.X R25, R51, UR7, R56, 0x2, P0 ;  /* 0x0000000733197c11 */ /* 0x000fe200080f1438 */
        /* <DEDUP_REMOVED lines=40> */
[----:B0-----:R-:W-:-:S04]  /*18c0*/  IADD3 R29, P0, PT, R50, UR4, RZ ;  /* 0x00000004321d7c10 */ /* 0x001fc8000ff1e0ff */
        /* <DEDUP_REMOVED lines=34> */
[----:B------:R-:W-:-:S04]  /*1af0*/  IADD3 R40, PT, PT, R50, 0x4, RZ ;  /* 0x0000000432287810 */ /* 0x000fc80007ffe0ff */
        /* <DEDUP_REMOVED lines=35> */
[----:B------:R-:W-:-:S05]  /*1d30*/  VIADD R50, R50, UR10 ;  /* 0x0000000a32327c36 */ /* 0x000fca0008000000 */
[----:B0-----:R-:W-:-:S04]  /*1d40*/  IADD3 R26, P0, PT, R50, UR4, RZ ;  /* 0x00000004321a7c10 */ /* 0x001fc8000ff1e0ff */
[----:B------:R-:W-:Y:S02]  /*1d50*/  LEA.HI.X.SX32 R45, R50, UR5, 0x1, P0 ;  /* 0x00000005322d7c11 */ /* 0x000fe400080f0eff */
[----:B------:R-:W-:Y:S01]  /*1d60*/  LEA R24, P0, R26, UR6, 0x2 ;  /* 0x000000061a187c11 */ /* 0x000fe2000f8010ff */
[----:B--2---:R-:W-:-:S03]  /*1d70*/  FMUL R27, R25, UR8 ;  /* 0x00000008191b7c20 */ /* 0x004fc60008400000 */
[----:B------:R-:W-:Y:S01]  /*1d80*/  LEA.HI.X R25, R26, UR7, R45, 0x2, P0 ;  /* 0x000000071a197c11 */ /* 0x000fe200080f142d */
[----:B------:R-:W-:-:S05]  /*1d90*/  FFMA R27, R34, UR9, R27 ;  /* 0x00000009221b7c23 */ /* 0x000fca000800001b */
[----:B------:R0:W-:Y:S04]  /*1da0*/  STG.E desc[UR14][R30.64], R27 ;  /* 0x0000001b1e007986 */ /* 0x0001e8000c10190e */
[----:B------:R-:W2:Y:S04]  /*1db0*/  LDG.E R26, desc[UR14][R24.64] ;  /* 0x0000000e181a7981 */ /* 0x000ea8000c1e1900 */
[----:B-1----:R-:W3:Y:S04]  /*1dc0*/  LDG.E R28, desc[UR14][R24.64+0x4] ;  /* 0x0000040e181c7981 */ /* 0x002ee8000c1e1900 */
[----:B------:R-:W4:Y:S04]  /*1dd0*/  LDG.E R34, desc[UR14][R24.64+0x8] ;  /* 0x0000080e18227981 */ /* 0x000f28000c1e1900 */
[----:B------:R-:W5:Y:S01]  /*1de0*/  LDG.E R43, desc[UR14][R24.64+0xc] ;  /* 0x00000c0e182b7981 */ /* 0x000f62000c1e1900 */
[----:B------:R-:W-:-:S04]  /*1df0*/  IADD3 R40, PT, PT, R40, UR10, RZ ;  /* 0x0000000a28287c10 */ /* 0x000fc8000fffe0ff */
[----:B------:R-:W-:-:S04]  /*1e00*/  IADD3 R44, P0, PT, R40, UR4, RZ ;  /* 0x00000004282c7c10 */ /* 0x000fc8000ff1e0ff */
[----:B------:R-:W-:Y:S01]  /*1e10*/  LEA.HI.X.SX32 R45, R40, UR5, 0x1, P0 ;  /* 0x00000005282d7c11 */ /* 0x000fe200080f0eff */
[----:B--2---:R-:W-:-:S04]  /*1e20*/  FMUL R26, R26, UR8 ;  /* 0x000000081a1a7c20 */ /* 0x004fc80008400000 */
[----:B------:R-:W-:Y:S01]  /*1e30*/  FFMA R41, R41, UR9, R26 ;  /* 0x0000000929297c23 */ /* 0x000fe2000800001a */
[----:B---3--:R-:W-:Y:S01]  /*1e40*/  FMUL R29, R28, UR8 ;  /* 0x000000081c1d7c20 */ /* 0x008fe20008400000 */
[----:B------:R-:W-:Y:S01]  /*1e50*/  LEA R26, P0, R44, UR6, 0x2 ;  /* 0x000000062c1a7c11 */ /* 0x000fe2000f8010ff */
[----:B----4-:R-:W-:Y:S01]  /*1e60*/  FMUL R34, R34, UR8 ;  /* 0x0000000822227c20 */ /* 0x010fe20008400000 */
[----:B-----5:R-:W-:Y:S01]  /*1e70*/  FMUL R43, R43, UR8 ;  /* 0x000000082b2b7c20 */ /* 0x020fe20008400000 */
[----:B0-----:R-:W-:Y:S02]  /*1e80*/  FFMA R31, R42, UR9, R29 ;  /* 0x000000092a1f7c23 */ /* 0x001fe4000800001d */
[----:B------:R-:W-:Y:S01]  /*1e90*/  FFMA R39, R39, UR9, R34 ;  /* 0x0000000927277c23 */ /* 0x000fe20008000022 */
[----:B------:R-:W-:Y:S01]  /*1ea0*/  LEA.HI.X R27, R44, UR7, R45, 0x2, P0 ;  /* 0x000000072c1b7c11 */ /* 0x000fe200080f142d */
[----:B------:R-:W-:Y:S01]  /*1eb0*/  FFMA R43, R38, UR9, R43 ;  /* 0x00000009262b7c23 */ /* 0x000fe2000800002b */
[----:B------:R-:W-:Y:S04]  /*1ec0*/  STG.E desc[UR14][R24.64], R41 ;  /* 0x0000002918007986 */ /* 0x000fe8000c10190e */
[----:B------:R-:W-:Y:S04]  /*1ed0*/  STG.E desc[UR14][R24.64+0x4], R31 ;  /* 0x0000041f18007986 */ /* 0x000fe8000c10190e */
[----:B------:R-:W-:Y:S04]  /*1ee0*/  STG.E desc[UR14][R24.64+0x8], R39 ;  /* 0x0000082718007986 */ /* 0x000fe8000c10190e */
[----:B------:R0:W-:Y:S04]  /*1ef0*/  STG.E desc[UR14][R24.64+0xc], R43 ;  /* 0x00000c2b18007986 */ /* 0x0001e8000c10190e */
[----:B------:R-:W2:Y:S01]  /*1f00*/  LDG.E R29, desc[UR14][R26.64] ;  /* 0x0000000e1a1d7981 */ /* 0x000ea2000c1e1900 */
        /* <DEDUP_REMOVED lines=27> */
[----:B------:R-:W-:-:S04]  /*20c0*/  IADD3 R50, PT, PT, R50, UR10, RZ ;  /* 0x0000000a32327c10 */ /* 0x000fc8000fffe0ff */
        /* <DEDUP_REMOVED lines=17> */
[----:B------:R-:W-:-:S05]  /*21e0*/  VIADD R30, R50, 0x2 ;  /* 0x00000002321e7836 */ /* 0x000fca0000000000 */
        /* <DEDUP_REMOVED lines=9> */
[----:B-1----:R-:W-:-:S04]  /*2280*/  IADD3 R29, P0, PT, R18, UR4, RZ ;  /* 0x00000004121d7c10 */ /* 0x002fc8000ff1e0ff */
        /* <DEDUP_REMOVED lines=44> */
[----:B------:R-:W-:-:S04]  /*2550*/  IADD3 R19, P0, PT, R50, UR4, RZ ;  /* 0x0000000432137c10 */ /* 0x000fc8000ff1e0ff */
[----:B------:R-:W-:Y:S02]  /*2560*/  LEA.HI.X.SX32 R24, R50, UR5, 0x1, P0 ;  /* 0x0000000532187c11 */ /* 0x000fe400080f0eff */
[----:B------:R-:W-:-:S04]  /*2570*/  LEA R18, P0, R19, UR6, 0x2 ;  /* 0x0000000613127c11 */ /* 0x000fc8000f8010ff */
[----:B------:R-:W-:Y:S01]  /*2580*/  LEA.HI.X R19, R19, UR7, R24, 0x2, P0 ;  /* 0x0000000713137c11 */ /* 0x000fe200080f1418 */
[----:B--2---:R-:W-:-:S04]  /*2590*/  FMUL R25, R16, UR8 ;  /* 0x0000000810197c20 */ /* 0x004fc80008400000 */
[----:B0-----:R-:W-:-:S05]  /*25a0*/  FFMA R27, R10, UR9, R25 ;  /* 0x000000090a1b7c23 */ /* 0x001fca0008000019 */
[----:B------:R-:W-:Y:S04]  /*25b0*/  STG.E desc[UR14][R22.64], R27 ;  /* 0x0000001b16007986 */ /* 0x000fe8000c10190e */
[----:B------:R-:W2:Y:S04]  /*25c0*/  LDG.E R10, desc[UR14][R18.64] ;  /* 0x0000000e120a7981 */ /* 0x000ea8000c1e1900 */
[----:B------:R-:W3:Y:S01]  /*25d0*/  LDG.E R16, desc[UR14][R18.64+0x4] ;  /* 0x0000040e12107981 */ /* 0x000ee2000c1e1900 */
[----:B------:R-:W-:-:S05]  /*25e0*/  VIADD R30, R30, UR10 ;  /* 0x0000000a1e1e7c36 */ /* 0x000fca0008000000 */
[----:B-1----:R-:W-:-:S04]  /*25f0*/  IADD3 R21, P0, PT, R30, UR4, RZ ;  /* 0x000000041e157c10 */ /* 0x002fc8000ff1e0ff */
[----:B------:R-:W-:Y:S02]  /*2600*/  LEA.HI.X.SX32 R30, R30, UR5, 0x1, P0 ;  /* 0x000000051e1e7c11 */ /* 0x000fe400080f0eff */
[----:B------:R-:W-:-:S04]  /*2610*/  LEA R24, P0, R21, UR6, 0x2 ;  /* 0x0000000615187c11 */ /* 0x000fc8000f8010ff */
[----:B------:R-:W-:Y:S01]  /*2620*/  LEA.HI.X R25, R21, UR7, R30, 0x2, P0 ;  /* 0x0000000715197c11 */ /* 0x000fe200080f141e */
[----:B--2---:R-:W-:Y:S01]  /*2630*/  FMUL R10, R10, UR8 ;  /* 0x000000080a0a7c20 */ /* 0x004fe20008400000 */
[----:B---3--:R-:W-:-:S03]  /*2640*/  FMUL R29, R16, UR8 ;  /* 0x00000008101d7c20 */ /* 0x008fc60008400000 */
[----:B------:R-:W-:Y:S01]  /*2650*/  FFMA R21, R17, UR9, R10 ;  /* 0x0000000911157c23 */ /* 0x000fe2000800000a */
[----:B------:R-:W-:-:S04]  /*2660*/  FFMA R29, R20, UR9, R29 ;  /* 0x00000009141d7c23 */ /* 0x000fc8000800001d */
[----:B------:R-:W-:Y:S04]  /*2670*/  STG.E desc[UR14][R18.64], R21 ;  /* 0x0000001512007986 */ /* 0x000fe8000c10190e */
[----:B------:R0:W-:Y:S04]  /*2680*/  STG.E desc[UR14][R18.64+0x4], R29 ;  /* 0x0000041d12007986 */ /* 0x0001e8000c10190e */
[----:B------:R-:W2:Y:S01]  /*2690*/  LDG.E R10, desc[UR14][R24.64] ;  /* 0x0000000e180a7981 */ /* 0x000ea2000c1e1900 */
[----:B------:R-:W-:-:S05]  /*26a0*/  VIADD R16, R50, 0x3 ;  /* 0x0000000332107836 */ /* 0x000fca0000000000 */
        /* <DEDUP_REMOVED lines=52> */
[----:B------:R-:W2:Y:S01]  /*29f0*/  LDG.E R0, desc[UR14][R10.64] ;  /* 0x0000000e0a007981 */ /* 0x000ea2000c1e1900 */
[----:B------:R-:W-:-:S04]  /*2a00*/  IADD3 R14, PT, PT, R50, 0x1, RZ ;  /* 0x00000001320e7810 */ /* 0x000fc80007ffe0ff */
[----:B------:R-:W-:-:S04]  /*2a10*/  IADD3 R15, P0, PT, R14, UR4, RZ ;  /* 0x000000040e0f7c10 */ /* 0x000fc8000ff1e0ff */
[----:B-1----:R-:W-:Y:S02]  /*2a20*/  LEA.HI.X.SX32 R16, R14, UR5, 0x1, P0 ;  /* 0x000000050e107c11 */ /* 0x002fe400080f0eff */
        /* <DEDUP_REMOVED lines=25> */
[----:B------:R-:W-:-:S04]  /*2bc0*/  IADD3 R11, P0, PT, R10, UR4, RZ ;  /* 0x000000040a0b7c10 */ /* 0x000fc8000ff1e0ff */
[----:B0-----:R-:W-:Y:S02]  /*2bd0*/  LEA.HI.X.SX32 R14, R10, UR5, 0x1, P0 ;  /* 0x000000050a0e7c11 */ /* 0x001fe400080f0eff */
        /* <DEDUP_REMOVED lines=31> */
[----:B------:R-:W-:Y:S04]  /*2dd0*/  STG.E desc[UR14][R8.64], R3 ;  /* 0x0000000308007986 */ /* 0x000fe8000c10190e */
[----:B------:R-:W0:Y:S02]  /*2de0*/  LDG.E R0, desc[UR14][R4.64] ;  /* 0x0000000e04007981 */ /* 0x000e24000c1e1900 */
[----:B0-----:R-:W-:-:S04]  /*2df0*/  FMUL R7, R0, UR8 ;  /* 0x0000000800077c20 */ /* 0x001fc80008400000 */
[----:B------:R-:W-:-:S05]  /*2e00*/  FFMA R7, R2, UR9, R7 ;  /* 0x0000000902077c23 */ /* 0x000fca0008000007 */
[----:B------:R-:W-:Y:S01]  /*2e10*/  STG.E desc[UR14][R4.64], R7 ;  /* 0x0000000704007986 */ /* 0x000fe2000c10190e */
[----:B------:R-:W-:Y:S05]  /*2e20*/  EXIT ;  /* 0x000000000000794d */ /* 0x000fea0003800000 */
.L_x_3:
[----:B------:R-:W-:-:S00]  /*2e30*/  BRA `(.L_x_3) ;  /* 0xfffffffc00fc7947 */ /* 0x000fc0000383ffff */
[----:B------:R-:W-:-:S00]  /*2e40*/  NOP ;  /* 0x0000000000007918 */ /* 0x000fc00000000000 */
        /* <DEDUP_REMOVED lines=11> */
.L_x_4:


//--------------------- .nv.shared._Z8sgemm_v2ILi128ELi128ELi8ELi8ELi8EEvPKfS1_Pfiiiff --------------------------
	.section	.nv.shared._Z8sgemm_v2ILi128ELi128ELi8ELi8ELi8EEvPKfS1_Pfiiiff,"aw",@nobits
	.sectionflags	@""
	.align	4
.nv.shared._Z8sgemm_v2ILi128ELi128ELi8ELi8ELi8EEvPKfS1_Pfiiiff:
	.zero		9216


//--------------------- .nv.shared.reserved.0     --------------------------
	.section	.nv.shared.reserved.0,"aw",@nobits
	.weak		__nv_reservedSMEM_offset_0_alias
	.size		__nv_reservedSMEM_offset_0_alias, 0, 64
	.other		__nv_reservedSMEM_offset_0_alias,@"STO_CUDA_RESERVED_SHARED STV_DEFAULT"
__nv_reservedSMEM_offset_0_alias:
	.zero		0
	.zero		64


//--------------------- .nv.constant0._Z8sgemm_v2ILi128ELi128ELi8ELi8ELi8EEvPKfS1_Pfiiiff --------------------------
	.section	.nv.constant0._Z8sgemm_v2ILi128ELi128ELi8ELi8ELi8EEvPKfS1_Pfiiiff,"a",@progbits
	.sectionflags	@""
	.align	4
.nv.constant0._Z8sgemm_v2ILi128ELi128ELi8ELi8ELi8EEvPKfS1_Pfiiiff:
	.zero		940


//--------------------- SYMBOLS --------------------------

	.type		.nv.reservedSmem.offset0,@object
	.size		.nv.reservedSmem.offset0,0x4
	.type		.nv.reservedSmem.cap,@object
	.size		.nv.reservedSmem.cap,0x4
